	.target	sm_100a

	.elftype	@"ET_EXEC"


//--------------------- .note.nv.tkinfo           --------------------------
	.section	.note.nv.tkinfo,"",@"SHT_NOTE"
	.sectionflags	@"SHF_NOTE_NV_TKINFO"
	.tkinfo
        /*0018*/ 	.word	0x00000002
        /*0030*/ 	.string	""
        /*0030*/ 	.string	"ptxas"
        /*0030*/ 	.string	"Cuda compilation tools, release 13.0, V13.0.88"
        /*0030*/ 	.string	"Build cuda_13.0.r13.0/compiler.36424714_0"
        /*0030*/ 	.string	"-arch sm_100a -m 64 "



//--------------------- .note.nv.cuinfo           --------------------------
	.section	.note.nv.cuinfo,"",@"SHT_NOTE"
	.sectionflags	@"SHF_NOTE_NV_CUINFO"
        /*0018*/ 	.short	0x0002
        /*001a*/ 	.short	0x0064
        /*001c*/ 	.short	0x0082
	.zero		2


//--------------------- .nv.info                  --------------------------
	.section	.nv.info,"",@"SHT_CUDA_INFO"
	.align	4


	//----- nvinfo : EIATTR_REGCOUNT
	.align		4
        /*0000*/ 	.byte	0x04, 0x2f
        /*0002*/ 	.short	(.L_19 - .L_18)
	.align		4
.L_18:
        /*0004*/ 	.word	index@(_ZN7cutlass13device_kernelINS_4gemm6kernel13GemmUniversalIN4cute5tupleIJiiiiEEENS1_10collective13CollectiveMmaINS1_35MainloopSm100TmaUmmaWarpSpecializedILi18ELi2ELi4ENS5_IJNS4_1CILi4EEENSA_ILi2EEENSA_ILi1EEEEEEEENS5_IJNSA_ILi128EEENSA_ILi64EEESG_EEENS_12float_e5m2_tENS5_IJlSD_lEEESJ_SK_NS4_8TiledMMAINS4_8MMA_AtomIJNS4_10MMA_TraitsINS4_25SM100_MMA_F8F6F4_2x1SM_SSEJSJ_SJ_fSG_SH_NS4_17integral_constantINS4_4UMMA5MajorELSR_0EEESS_NSP_INSQ_7ScaleInELST_0EEESU_EEEEEENS4_6LayoutINS5_IJSD_SD_SD_EEENS5_IJNSA_ILi0EEESZ_SZ_EEEEENS5_IJNS4_10UnderscoreES12_S12_EEEEENS4_28SM100_TMA_2SM_LOAD_MULTICASTENS4_14ComposedLayoutINS4_7SwizzleILi3ELi4ELi3EEENS4_18smem_ptr_flag_bitsILi8EEENSX_INS5_IJNSA_ILi8EEESG_EEENS5_IJSG_SD_EEEEEEEvNS4_8identityES15_S1F_vS1G_EENS_8epilogue10collective18CollectiveEpilogueINS1I_23Sm100TmaWarpSpecializedILi1ELi1ELi32ELb0ELb0EEEJNS5_IJSH_SH_SG_EEENS5_IJNSX_ISH_SD_EES1O_EEESJ_SK_SJ_SK_NS1I_6fusion15FusionCallbacksIS1M_NS1Q_17LinearCombinationISJ_fSJ_fLNS_15FloatRoundStyleE2EEES1N_S1P_JEEENS4_5SM1004TMEM4LOAD26SM100_TMEM_LOAD_32dp32b32xENS4_13SM90_TMA_LOADENS16_INS17_ILi2ELi4ELi3EEES1A_NSX_INS5_IJS1B_SH_EEENS5_IJSH_SD_EEEEEEENS4_39AutoVectorizingCopyWithAssumedAlignmentILi128EEENS4_14SM90_TMA_STOREES25_S27_S27_EEEvvEEEEvNT_6ParamsE)
        /*0008*/ 	.word	0x0000005a


	//----- nvinfo : EIATTR_FRAME_SIZE
	.align		4
.L_19:
        /*000c*/ 	.byte	0x04, 0x11
        /*000e*/ 	.short	(.L_21 - .L_20)
	.align		4
.L_20:
        /*0010*/ 	.word	index@($__internal_2_$__cuda_sm10x_tcgen05_guardrail_trap_unallocated_columns_being_dealloced)
        /*0014*/ 	.word	0x00000000


	//----- nvinfo : EIATTR_FRAME_SIZE
	.align		4
.L_21:
        /*0018*/ 	.byte	0x04, 0x11
        /*001a*/ 	.short	(.L_23 - .L_22)
	.align		4
.L_22:
        /*001c*/ 	.word	index@($__internal_1_$__cuda_sm10x_tcgen05_guardrail_trap_phase_invalid_during_alloc)
        /*0020*/ 	.word	0x00000000


	//----- nvinfo : EIATTR_FRAME_SIZE
	.align		4
.L_23:
        /*0024*/ 	.byte	0x04, 0x11
        /*0026*/ 	.short	(.L_25 - .L_24)
	.align		4
.L_24:
        /*0028*/ 	.word	index@($__internal_0_$__cuda_sm10x_tcgen05_guardrail_trap_col_being_dealloced_not_returned_by_alloc)
        /*002c*/ 	.word	0x00000000


	//----- nvinfo : EIATTR_FRAME_SIZE
	.align		4
.L_25:
        /*0030*/ 	.byte	0x04, 0x11
        /*0032*/ 	.short	(.L_27 - .L_26)
	.align		4
.L_26:
        /*0034*/ 	.word	index@(_ZN7cutlass13device_kernelINS_4gemm6kernel13GemmUniversalIN4cute5tupleIJiiiiEEENS1_10collective13CollectiveMmaINS1_35MainloopSm100TmaUmmaWarpSpecializedILi18ELi2ELi4ENS5_IJNS4_1CILi4EEENSA_ILi2EEENSA_ILi1EEEEEEEENS5_IJNSA_ILi128EEENSA_ILi64EEESG_EEENS_12float_e5m2_tENS5_IJlSD_lEEESJ_SK_NS4_8TiledMMAINS4_8MMA_AtomIJNS4_10MMA_TraitsINS4_25SM100_MMA_F8F6F4_2x1SM_SSEJSJ_SJ_fSG_SH_NS4_17integral_constantINS4_4UMMA5MajorELSR_0EEESS_NSP_INSQ_7ScaleInELST_0EEESU_EEEEEENS4_6LayoutINS5_IJSD_SD_SD_EEENS5_IJNSA_ILi0EEESZ_SZ_EEEEENS5_IJNS4_10UnderscoreES12_S12_EEEEENS4_28SM100_TMA_2SM_LOAD_MULTICASTENS4_14ComposedLayoutINS4_7SwizzleILi3ELi4ELi3EEENS4_18smem_ptr_flag_bitsILi8EEENSX_INS5_IJNSA_ILi8EEESG_EEENS5_IJSG_SD_EEEEEEEvNS4_8identityES15_S1F_vS1G_EENS_8epilogue10collective18CollectiveEpilogueINS1I_23Sm100TmaWarpSpecializedILi1ELi1ELi32ELb0ELb0EEEJNS5_IJSH_SH_SG_EEENS5_IJNSX_ISH_SD_EES1O_EEESJ_SK_SJ_SK_NS1I_6fusion15FusionCallbacksIS1M_NS1Q_17LinearCombinationISJ_fSJ_fLNS_15FloatRoundStyleE2EEES1N_S1P_JEEENS4_5SM1004TMEM4LOAD26SM100_TMEM_LOAD_32dp32b32xENS4_13SM90_TMA_LOADENS16_INS17_ILi2ELi4ELi3EEES1A_NSX_INS5_IJS1B_SH_EEENS5_IJSH_SD_EEEEEEENS4_39AutoVectorizingCopyWithAssumedAlignmentILi128EEENS4_14SM90_TMA_STOREES25_S27_S27_EEEvvEEEEvNT_6ParamsE)
        /*0038*/ 	.word	0x00000000


	//----- nvinfo : EIATTR_MIN_STACK_SIZE
	.align		4
.L_27:
        /*003c*/ 	.byte	0x04, 0x12
        /*003e*/ 	.short	(.L_29 - .L_28)
	.align		4
.L_28:
        /*0040*/ 	.word	index@(_ZN7cutlass13device_kernelINS_4gemm6kernel13GemmUniversalIN4cute5tupleIJiiiiEEENS1_10collective13CollectiveMmaINS1_35MainloopSm100TmaUmmaWarpSpecializedILi18ELi2ELi4ENS5_IJNS4_1CILi4EEENSA_ILi2EEENSA_ILi1EEEEEEEENS5_IJNSA_ILi128EEENSA_ILi64EEESG_EEENS_12float_e5m2_tENS5_IJlSD_lEEESJ_SK_NS4_8TiledMMAINS4_8MMA_AtomIJNS4_10MMA_TraitsINS4_25SM100_MMA_F8F6F4_2x1SM_SSEJSJ_SJ_fSG_SH_NS4_17integral_constantINS4_4UMMA5MajorELSR_0EEESS_NSP_INSQ_7ScaleInELST_0EEESU_EEEEEENS4_6LayoutINS5_IJSD_SD_SD_EEENS5_IJNSA_ILi0EEESZ_SZ_EEEEENS5_IJNS4_10UnderscoreES12_S12_EEEEENS4_28SM100_TMA_2SM_LOAD_MULTICASTENS4_14ComposedLayoutINS4_7SwizzleILi3ELi4ELi3EEENS4_18smem_ptr_flag_bitsILi8EEENSX_INS5_IJNSA_ILi8EEESG_EEENS5_IJSG_SD_EEEEEEEvNS4_8identityES15_S1F_vS1G_EENS_8epilogue10collective18CollectiveEpilogueINS1I_23Sm100TmaWarpSpecializedILi1ELi1ELi32ELb0ELb0EEEJNS5_IJSH_SH_SG_EEENS5_IJNSX_ISH_SD_EES1O_EEESJ_SK_SJ_SK_NS1I_6fusion15FusionCallbacksIS1M_NS1Q_17LinearCombinationISJ_fSJ_fLNS_15FloatRoundStyleE2EEES1N_S1P_JEEENS4_5SM1004TMEM4LOAD26SM100_TMEM_LOAD_32dp32b32xENS4_13SM90_TMA_LOADENS16_INS17_ILi2ELi4ELi3EEES1A_NSX_INS5_IJS1B_SH_EEENS5_IJSH_SD_EEEEEEENS4_39AutoVectorizingCopyWithAssumedAlignmentILi128EEENS4_14SM90_TMA_STOREES25_S27_S27_EEEvvEEEEvNT_6ParamsE)
        /*0044*/ 	.word	0x00000000
.L_29:


//--------------------- .nv.compat                --------------------------
	.section	.nv.compat,"",@"SHT_CUDA_COMPAT_INFO"
	.align	4
        /*0000*/ 	.byte	0x02, 0x09, 0x01, 0x00, 0x02, 0x02, 0x02, 0x00, 0x02, 0x05, 0x05, 0x00, 0x03, 0x07, 0x01, 0x01
        /*0010*/ 	.byte	0x02, 0x03, 0x01, 0x00, 0x02, 0x06, 0x01, 0x00, 0x04, 0x0b, 0x08, 0x00, 0x09, 0x00, 0x00, 0x00
        /*0020*/ 	.byte	0x00, 0x00, 0x00, 0x00


//--------------------- .nv.info._ZN7cutlass13device_kernelINS_4gemm6kernel13GemmUniversalIN4cute5tupleIJiiiiEEENS1_10collective13CollectiveMmaINS1_35MainloopSm100TmaUmmaWarpSpecializedILi18ELi2ELi4ENS5_IJNS4_1CILi4EEENSA_ILi2EEENSA_ILi1EEEEEEEENS5_IJNSA_ILi128EEENSA_ILi64EEESG_EEENS_12float_e5m2_tENS5_IJlSD_lEEESJ_SK_NS4_8TiledMMAINS4_8MMA_AtomIJNS4_10MMA_TraitsINS4_25SM100_MMA_F8F6F4_2x1SM_SSEJSJ_SJ_fSG_SH_NS4_17integral_constantINS4_4UMMA5MajorELSR_0EEESS_NSP_INSQ_7ScaleInELST_0EEESU_EEEEEENS4_6LayoutINS5_IJSD_SD_SD_EEENS5_IJNSA_ILi0EEESZ_SZ_EEEEENS5_IJNS4_10UnderscoreES12_S12_EEEEENS4_28SM100_TMA_2SM_LOAD_MULTICASTENS4_14ComposedLayoutINS4_7SwizzleILi3ELi4ELi3EEENS4_18smem_ptr_flag_bitsILi8EEENSX_INS5_IJNSA_ILi8EEESG_EEENS5_IJSG_SD_EEEEEEEvNS4_8identityES15_S1F_vS1G_EENS_8epilogue10collective18CollectiveEpilogueINS1I_23Sm100TmaWarpSpecializedILi1ELi1ELi32ELb0ELb0EEEJNS5_IJSH_SH_SG_EEENS5_IJNSX_ISH_SD_EES1O_EEESJ_SK_SJ_SK_NS1I_6fusion15FusionCallbacksIS1M_NS1Q_17LinearCombinationISJ_fSJ_fLNS_15FloatRoundStyleE2EEES1N_S1P_JEEENS4_5SM1004TMEM4LOAD26SM100_TMEM_LOAD_32dp32b32xENS4_13SM90_TMA_LOADENS16_INS17_ILi2ELi4ELi3EEES1A_NSX_INS5_IJS1B_SH_EEENS5_IJSH_SD_EEEEEEENS4_39AutoVectorizingCopyWithAssumedAlignmentILi128EEENS4_14SM90_TMA_STOREES25_S27_S27_EEEvvEEEEvNT_6ParamsE --------------------------
	.section	.nv.info._ZN7cutlass13device_kernelINS_4gemm6kernel13GemmUniversalIN4cute5tupleIJiiiiEEENS1_10collective13CollectiveMmaINS1_35MainloopSm100TmaUmmaWarpSpecializedILi18ELi2ELi4ENS5_IJNS4_1CILi4EEENSA_ILi2EEENSA_ILi1EEEEEEEENS5_IJNSA_ILi128EEENSA_ILi64EEESG_EEENS_12float_e5m2_tENS5_IJlSD_lEEESJ_SK_NS4_8TiledMMAINS4_8MMA_AtomIJNS4_10MMA_TraitsINS4_25SM100_MMA_F8F6F4_2x1SM_SSEJSJ_SJ_fSG_SH_NS4_17integral_constantINS4_4UMMA5MajorELSR_0EEESS_NSP_INSQ_7ScaleInELST_0EEESU_EEEEEENS4_6LayoutINS5_IJSD_SD_SD_EEENS5_IJNSA_ILi0EEESZ_SZ_EEEEENS5_IJNS4_10UnderscoreES12_S12_EEEEENS4_28SM100_TMA_2SM_LOAD_MULTICASTENS4_14ComposedLayoutINS4_7SwizzleILi3ELi4ELi3EEENS4_18smem_ptr_flag_bitsILi8EEENSX_INS5_IJNSA_ILi8EEESG_EEENS5_IJSG_SD_EEEEEEEvNS4_8identityES15_S1F_vS1G_EENS_8epilogue10collective18CollectiveEpilogueINS1I_23Sm100TmaWarpSpecializedILi1ELi1ELi32ELb0ELb0EEEJNS5_IJSH_SH_SG_EEENS5_IJNSX_ISH_SD_EES1O_EEESJ_SK_SJ_SK_NS1I_6fusion15FusionCallbacksIS1M_NS1Q_17LinearCombinationISJ_fSJ_fLNS_15FloatRoundStyleE2EEES1N_S1P_JEEENS4_5SM1004TMEM4LOAD26SM100_TMEM_LOAD_32dp32b32xENS4_13SM90_TMA_LOADENS16_INS17_ILi2ELi4ELi3EEES1A_NSX_INS5_IJS1B_SH_EEENS5_IJSH_SD_EEEEEEENS4_39AutoVectorizingCopyWithAssumedAlignmentILi128EEENS4_14SM90_TMA_STOREES25_S27_S27_EEEvvEEEEvNT_6ParamsE,"",@"SHT_CUDA_INFO"
	.sectionflags	@""
	.align	4


	//----- nvinfo : EIATTR_CUDA_API_VERSION
	.align		4
        /*0000*/ 	.byte	0x04, 0x37
        /*0002*/ 	.short	(.L_31 - .L_30)
.L_30:
        /*0004*/ 	.word	0x00000082


	//----- nvinfo : EIATTR_KPARAM_INFO
	.align		4
.L_31:
        /*0008*/ 	.byte	0x04, 0x17
        /*000a*/ 	.short	(.L_33 - .L_32)
.L_32:
        /*000c*/ 	.word	0x00000000
        /*0010*/ 	.short	0x0000
        /*0012*/ 	.short	0x0000
        /*0014*/ 	.byte	0x00, 0xf0, 0x01, 0x20


	//----- nvinfo : EIATTR_AT_ENTRY_FRAGMENTS
	.align		4
.L_33:
        /*0018*/ 	.byte	0x04, 0x4f
        /*001a*/ 	.short	(.L_35 - .L_34)


	//   ....[0]....
.L_34:
        /*001c*/ 	.word	0x00000007


	//----- nvinfo : EIATTR_RESERVED_SMEM_USED
	.align		4
.L_35:
        /*0020*/ 	.byte	0x01, 0x41
	.zero		2


	//----- nvinfo : EIATTR_SPARSE_MMA_MASK
	.align		4
        /*0024*/ 	.byte	0x03, 0x50
        /*0026*/ 	.short	0x0000


	//----- nvinfo : EIATTR_TCGEN05_2CTA_USED
	.align		4
        /*0028*/ 	.byte	0x01, 0x52
	.zero		2


	//----- nvinfo : EIATTR_MAXREG_COUNT
	.align		4
        /*002c*/ 	.byte	0x03, 0x1b
        /*002e*/ 	.short	0x00ff


	//----- nvinfo : EIATTR_NUM_BARRIERS
	.align		4
        /*0030*/ 	.byte	0x02, 0x4c
        /*0032*/ 	.byte	0x07
	.zero		1


	//----- nvinfo : EIATTR_EXTERNS
	.align		4
        /*0034*/ 	.byte	0x04, 0x0f
        /*0036*/ 	.short	(.L_37 - .L_36)


	//   ....[0]....
	.align		4
.L_36:
        /*0038*/ 	.word	index@(__assertfail)


	//----- nvinfo : EIATTR_MERCURY_ISA_VERSION
	.align		4
.L_37:
        /*003c*/ 	.byte	0x03, 0x5f
        /*003e*/ 	.short	0x0101


	//----- nvinfo : EIATTR_INT_WARP_WIDE_INSTR_OFFSETS
	.align		4
        /*0040*/ 	.byte	0x04, 0x31
        /*0042*/ 	.short	(.L_39 - .L_38)


	//   ....[0]....
.L_38:
        /*0044*/ 	.word	0x00000f10


	//   ....[1]....
        /*0048*/ 	.word	0x00000f90


	//   ....[2]....
        /*004c*/ 	.word	0x00004c40


	//   ....[3]....
        /*0050*/ 	.word	0x00004c70


	//   ....[4]....
        /*0054*/ 	.word	0x00004cc0


	//   ....[5]....
        /*0058*/ 	.word	0x00005750


	//   ....[6]....
        /*005c*/ 	.word	0x00005800


	//----- nvinfo : EIATTR_COOP_GROUP_MASK_REGIDS
	.align		4
.L_39:
        /*0060*/ 	.byte	0x04, 0x29
        /*0062*/ 	.short	(.L_41 - .L_40)


	//   ....[0]....
.L_40:
        /*0064*/ 	.word	0xffffffff


	//   ....[1]....
        /*0068*/ 	.word	0xffffffff


	//   ....[2]....
        /*006c*/ 	.word	0xffffffff


	//   ....[3]....
        /*0070*/ 	.word	0xffffffff


	//   ....[4]....
        /*0074*/ 	.word	0xffffffff


	//   ....[5]....
        /*0078*/ 	.word	0xffffffff


	//   ....[6]....
        /*007c*/ 	.word	0xffffffff


	//   ....[7]....
        /*0080*/ 	.word	0xffffffff


	//   ....[8]....
        /*0084*/ 	.word	0xffffffff


	//   ....[9]....
        /*0088*/ 	.word	0xffffffff


	//   ....[10]....
        /*008c*/ 	.word	0xffffffff


	//   ....[11]....
        /*0090*/ 	.word	0xffffffff


	//   ....[12]....
        /*0094*/ 	.word	0xffffffff


	//   ....[13]....
        /*0098*/ 	.word	0xffffffff


	//----- nvinfo : EIATTR_COOP_GROUP_INSTR_OFFSETS
	.align		4
.L_41:
        /*009c*/ 	.byte	0x04, 0x28
        /*009e*/ 	.short	(.L_43 - .L_42)


	//   ....[0]....
.L_42:
        /*00a0*/ 	.word	0x000000c0


	//   ....[1]....
        /*00a4*/ 	.word	0x00000500


	//   ....[2]....
        /*00a8*/ 	.word	0x000008b0


	//   ....[3]....
        /*00ac*/ 	.word	0x000009e0


	//   ....[4]....
        /*00b0*/ 	.word	0x00000ad0


	//   ....[5]....
        /*00b4*/ 	.word	0x00000c30


	//   ....[6]....
        /*00b8*/ 	.word	0x00000dc0


	//   ....[7]....
        /*00bc*/ 	.word	0x00001010


	//   ....[8]....
        /*00c0*/ 	.word	0x00002430


	//   ....[9]....
        /*00c4*/ 	.word	0x00003a30


	//   ....[10]....
        /*00c8*/ 	.word	0x00003f00


	//   ....[11]....
        /*00cc*/ 	.word	0x00003f30


	//   ....[12]....
        /*00d0*/ 	.word	0x00004b50


	//   ....[13]....
        /*00d4*/ 	.word	0x00004d60


	//----- nvinfo : EIATTR_VRC_CTA_INIT_COUNT
	.align		4
.L_43:
        /*00d8*/ 	.byte	0x02, 0x4a
        /*00da*/ 	.byte	0x80
	.zero		1


	//----- nvinfo : EIATTR_SYSCALL_OFFSETS
	.align		4
        /*00dc*/ 	.byte	0x04, 0x46
        /*00de*/ 	.short	(.L_45 - .L_44)


	//   ....[0]....
.L_44:
        /*00e0*/ 	.word	0x000062e0


	//   ....[1]....
        /*00e4*/ 	.word	0x00006420


	//   ....[2]....
        /*00e8*/ 	.word	0x00006b40


	//----- nvinfo : EIATTR_MBARRIER_INSTR_OFFSETS
	.align		4
.L_45:
        /*00ec*/ 	.byte	0x04, 0x39
        /*00ee*/ 	.short	(.L_47 - .L_46)


	//   ....[0]....
.L_46:
        /*00f0*/ 	.word	0x00000650
        /*00f4*/ 	.word	0x000000ff
        /*00f8*/ 	.word	0x00000000
        /*00fc*/ 	.short	0x0100
        /*00fe*/ 	.byte	0x06
	.zero		1


	//   ....[1]....
        /*0100*/ 	.word	0x00000660
        /*0104*/ 	.word	0x000000ff
        /*0108*/ 	.word	0x00000090
        /*010c*/ 	.short	0x0100
        /*010e*/ 	.byte	0x06
	.zero		1


	//   ....[2]....
        /*0110*/ 	.word	0x00000670
        /*0114*/ 	.word	0x000000ff
        /*0118*/ 	.word	0x00000008
        /*011c*/ 	.short	0x0100
        /*011e*/ 	.byte	0x06
	.zero		1


	//   ....[3]....
        /*0120*/ 	.word	0x00000680
        /*0124*/ 	.word	0x000000ff
        /*0128*/ 	.word	0x00000098
        /*012c*/ 	.short	0x0100
        /*012e*/ 	.byte	0x06
	.zero		1


	//   ....[4]....
        /*0130*/ 	.word	0x00000690
        /*0134*/ 	.word	0x000000ff
        /*0138*/ 	.word	0x00000010
        /*013c*/ 	.short	0x0100
        /*013e*/ 	.byte	0x06
	.zero		1


	//   ....[5]....
        /*0140*/ 	.word	0x000006a0
        /*0144*/ 	.word	0x000000ff
        /*0148*/ 	.word	0x000000a0
        /*014c*/ 	.short	0x0100
        /*014e*/ 	.byte	0x06
	.zero		1


	//   ....[6]....
        /*0150*/ 	.word	0x000006b0
        /*0154*/ 	.word	0x000000ff
        /*0158*/ 	.word	0x00000018
        /*015c*/ 	.short	0x0100
        /*015e*/ 	.byte	0x06
	.zero		1


	//   ....[7]....
        /*0160*/ 	.word	0x000006c0
        /*0164*/ 	.word	0x000000ff
        /*0168*/ 	.word	0x000000a8
        /*016c*/ 	.short	0x0100
        /*016e*/ 	.byte	0x06
	.zero		1


	//   ....[8]....
        /*0170*/ 	.word	0x000006d0
        /*0174*/ 	.word	0x000000ff
        /*0178*/ 	.word	0x00000020
        /*017c*/ 	.short	0x0100
        /*017e*/ 	.byte	0x06
	.zero		1


	//   ....[9]....
        /*0180*/ 	.word	0x000006e0
        /*0184*/ 	.word	0x000000ff
        /*0188*/ 	.word	0x000000b0
        /*018c*/ 	.short	0x0100
        /*018e*/ 	.byte	0x06
	.zero		1


	//   ....[10]....
        /*0190*/ 	.word	0x000006f0
        /*0194*/ 	.word	0x000000ff
        /*0198*/ 	.word	0x00000028
        /*019c*/ 	.short	0x0100
        /*019e*/ 	.byte	0x06
	.zero		1


	//   ....[11]....
        /*01a0*/ 	.word	0x00000700
        /*01a4*/ 	.word	0x000000ff
        /*01a8*/ 	.word	0x000000b8
        /*01ac*/ 	.short	0x0100
        /*01ae*/ 	.byte	0x06
	.zero		1


	//   ....[12]....
        /*01b0*/ 	.word	0x00000710
        /*01b4*/ 	.word	0x000000ff
        /*01b8*/ 	.word	0x00000030
        /*01bc*/ 	.short	0x0100
        /*01be*/ 	.byte	0x06
	.zero		1


	//   ....[13]....
        /*01c0*/ 	.word	0x00000720
        /*01c4*/ 	.word	0x000000ff
        /*01c8*/ 	.word	0x000000c0
        /*01cc*/ 	.short	0x0100
        /*01ce*/ 	.byte	0x06
	.zero		1


	//   ....[14]....
        /*01d0*/ 	.word	0x00000730
        /*01d4*/ 	.word	0x000000ff
        /*01d8*/ 	.word	0x00000038
        /*01dc*/ 	.short	0x0100
        /*01de*/ 	.byte	0x06
	.zero		1


	//   ....[15]....
        /*01e0*/ 	.word	0x00000740
        /*01e4*/ 	.word	0x000000ff
        /*01e8*/ 	.word	0x000000c8
        /*01ec*/ 	.short	0x0100
        /*01ee*/ 	.byte	0x06
	.zero		1


	//   ....[16]....
        /*01f0*/ 	.word	0x00000750
        /*01f4*/ 	.word	0x000000ff
        /*01f8*/ 	.word	0x00000040
        /*01fc*/ 	.short	0x0100
        /*01fe*/ 	.byte	0x06
	.zero		1


	//   ....[17]....
        /*0200*/ 	.word	0x00000760
        /*0204*/ 	.word	0x000000ff
        /*0208*/ 	.word	0x000000d0
        /*020c*/ 	.short	0x0100
        /*020e*/ 	.byte	0x06
	.zero		1


	//   ....[18]....
        /*0210*/ 	.word	0x00000770
        /*0214*/ 	.word	0x000000ff
        /*0218*/ 	.word	0x00000048
        /*021c*/ 	.short	0x0100
        /*021e*/ 	.byte	0x06
	.zero		1


	//   ....[19]....
        /*0220*/ 	.word	0x00000780
        /*0224*/ 	.word	0x000000ff
        /*0228*/ 	.word	0x000000d8
        /*022c*/ 	.short	0x0100
        /*022e*/ 	.byte	0x06
	.zero		1


	//   ....[20]....
        /*0230*/ 	.word	0x00000790
        /*0234*/ 	.word	0x000000ff
        /*0238*/ 	.word	0x00000050
        /*023c*/ 	.short	0x0100
        /*023e*/ 	.byte	0x06
	.zero		1


	//   ....[21]....
        /*0240*/ 	.word	0x000007a0
        /*0244*/ 	.word	0x000000ff
        /*0248*/ 	.word	0x000000e0
        /*024c*/ 	.short	0x0100
        /*024e*/ 	.byte	0x06
	.zero		1


	//   ....[22]....
        /*0250*/ 	.word	0x000007b0
        /*0254*/ 	.word	0x000000ff
        /*0258*/ 	.word	0x00000058
        /*025c*/ 	.short	0x0100
        /*025e*/ 	.byte	0x06
	.zero		1


	//   ....[23]....
        /*0260*/ 	.word	0x000007c0
        /*0264*/ 	.word	0x000000ff
        /*0268*/ 	.word	0x000000e8
        /*026c*/ 	.short	0x0100
        /*026e*/ 	.byte	0x06
	.zero		1


	//   ....[24]....
        /*0270*/ 	.word	0x000007d0
        /*0274*/ 	.word	0x000000ff
        /*0278*/ 	.word	0x00000060
        /*027c*/ 	.short	0x0100
        /*027e*/ 	.byte	0x06
	.zero		1


	//   ....[25]....
        /*0280*/ 	.word	0x000007e0
        /*0284*/ 	.word	0x000000ff
        /*0288*/ 	.word	0x000000f0
        /*028c*/ 	.short	0x0100
        /*028e*/ 	.byte	0x06
	.zero		1


	//   ....[26]....
        /*0290*/ 	.word	0x000007f0
        /*0294*/ 	.word	0x000000ff
        /*0298*/ 	.word	0x00000068
        /*029c*/ 	.short	0x0100
        /*029e*/ 	.byte	0x06
	.zero		1


	//   ....[27]....
        /*02a0*/ 	.word	0x00000800
        /*02a4*/ 	.word	0x000000ff
        /*02a8*/ 	.word	0x000000f8
        /*02ac*/ 	.short	0x0100
        /*02ae*/ 	.byte	0x06
	.zero		1


	//   ....[28]....
        /*02b0*/ 	.word	0x00000810
        /*02b4*/ 	.word	0x000000ff
        /*02b8*/ 	.word	0x00000070
        /*02bc*/ 	.short	0x0100
        /*02be*/ 	.byte	0x06
	.zero		1


	//   ....[29]....
        /*02c0*/ 	.word	0x00000820
        /*02c4*/ 	.word	0x000000ff
        /*02c8*/ 	.word	0x00000100
        /*02cc*/ 	.short	0x0100
        /*02ce*/ 	.byte	0x06
	.zero		1


	//   ....[30]....
        /*02d0*/ 	.word	0x00000830
        /*02d4*/ 	.word	0x000000ff
        /*02d8*/ 	.word	0x00000078
        /*02dc*/ 	.short	0x0100
        /*02de*/ 	.byte	0x06
	.zero		1


	//   ....[31]....
        /*02e0*/ 	.word	0x00000840
        /*02e4*/ 	.word	0x000000ff
        /*02e8*/ 	.word	0x00000108
        /*02ec*/ 	.short	0x0100
        /*02ee*/ 	.byte	0x06
	.zero		1


	//   ....[32]....
        /*02f0*/ 	.word	0x00000850
        /*02f4*/ 	.word	0x000000ff
        /*02f8*/ 	.word	0x00000080
        /*02fc*/ 	.short	0x0100
        /*02fe*/ 	.byte	0x06
	.zero		1


	//   ....[33]....
        /*0300*/ 	.word	0x00000860
        /*0304*/ 	.word	0x000000ff
        /*0308*/ 	.word	0x00000110
        /*030c*/ 	.short	0x0100
        /*030e*/ 	.byte	0x06
	.zero		1


	//   ....[34]....
        /*0310*/ 	.word	0x00000870
        /*0314*/ 	.word	0x000000ff
        /*0318*/ 	.word	0x00000088
        /*031c*/ 	.short	0x0100
        /*031e*/ 	.byte	0x06
	.zero		1


	//   ....[35]....
        /*0320*/ 	.word	0x00000880
        /*0324*/ 	.word	0x000000ff
        /*0328*/ 	.word	0x00000118
        /*032c*/ 	.short	0x0100
        /*032e*/ 	.byte	0x06
	.zero		1


	//   ....[36]....
        /*0330*/ 	.word	0x000009b0
        /*0334*/ 	.word	0x000000ff
        /*0338*/ 	.word	0x00000120
        /*033c*/ 	.short	0x0100
        /*033e*/ 	.byte	0x06
	.zero		1


	//   ....[37]....
        /*0340*/ 	.word	0x000009c0
        /*0344*/ 	.word	0x000000ff
        /*0348*/ 	.word	0x00000128
        /*034c*/ 	.short	0x0100
        /*034e*/ 	.byte	0x06
	.zero		1


	//   ....[38]....
        /*0350*/ 	.word	0x00000aa0
        /*0354*/ 	.word	0x000000ff
        /*0358*/ 	.word	0x00000130
        /*035c*/ 	.short	0x0100
        /*035e*/ 	.byte	0x05
	.zero		1


	//   ....[39]....
        /*0360*/ 	.word	0x00000ab0
        /*0364*/ 	.word	0x000000ff
        /*0368*/ 	.word	0x00000138
        /*036c*/ 	.short	0x0100
        /*036e*/ 	.byte	0x05
	.zero		1


	//   ....[40]....
        /*0370*/ 	.word	0x00000be0
        /*0374*/ 	.word	0x000000ff
        /*0378*/ 	.word	0x00000140
        /*037c*/ 	.short	0x0100
        /*037e*/ 	.byte	0x05
	.zero		1


	//   ....[41]....
        /*0380*/ 	.word	0x00000bf0
        /*0384*/ 	.word	0x000000ff
        /*0388*/ 	.word	0x00000150
        /*038c*/ 	.short	0x0100
        /*038e*/ 	.byte	0x05
	.zero		1


	//   ....[42]....
        /*0390*/ 	.word	0x00000c00
        /*0394*/ 	.word	0x000000ff
        /*0398*/ 	.word	0x00000148
        /*039c*/ 	.short	0x0100
        /*039e*/ 	.byte	0x05
	.zero		1


	//   ....[43]....
        /*03a0*/ 	.word	0x00000c10
        /*03a4*/ 	.word	0x000000ff
        /*03a8*/ 	.word	0x00000158
        /*03ac*/ 	.short	0x0100
        /*03ae*/ 	.byte	0x05
	.zero		1


	//   ....[44]....
        /*03b0*/ 	.word	0x00000d30
        /*03b4*/ 	.word	0x000000ff
        /*03b8*/ 	.word	0x00000160
        /*03bc*/ 	.short	0x0100
        /*03be*/ 	.byte	0x06
	.zero		1


	//   ....[45]....
        /*03c0*/ 	.word	0x00000d40
        /*03c4*/ 	.word	0x000000ff
        /*03c8*/ 	.word	0x00000180
        /*03cc*/ 	.short	0x0100
        /*03ce*/ 	.byte	0x06
	.zero		1


	//   ....[46]....
        /*03d0*/ 	.word	0x00000d50
        /*03d4*/ 	.word	0x000000ff
        /*03d8*/ 	.word	0x00000168
        /*03dc*/ 	.short	0x0100
        /*03de*/ 	.byte	0x06
	.zero		1


	//   ....[47]....
        /*03e0*/ 	.word	0x00000d60
        /*03e4*/ 	.word	0x000000ff
        /*03e8*/ 	.word	0x00000188
        /*03ec*/ 	.short	0x0100
        /*03ee*/ 	.byte	0x06
	.zero		1


	//   ....[48]....
        /*03f0*/ 	.word	0x00000d70
        /*03f4*/ 	.word	0x000000ff
        /*03f8*/ 	.word	0x00000170
        /*03fc*/ 	.short	0x0100
        /*03fe*/ 	.byte	0x06
	.zero		1


	//   ....[49]....
        /*0400*/ 	.word	0x00000d80
        /*0404*/ 	.word	0x000000ff
        /*0408*/ 	.word	0x00000190
        /*040c*/ 	.short	0x0100
        /*040e*/ 	.byte	0x06
	.zero		1


	//   ....[50]....
        /*0410*/ 	.word	0x00000d90
        /*0414*/ 	.word	0x000000ff
        /*0418*/ 	.word	0x00000178
        /*041c*/ 	.short	0x0100
        /*041e*/ 	.byte	0x06
	.zero		1


	//   ....[51]....
        /*0420*/ 	.word	0x00000da0
        /*0424*/ 	.word	0x000000ff
        /*0428*/ 	.word	0x00000198
        /*042c*/ 	.short	0x0100
        /*042e*/ 	.byte	0x06
	.zero		1


	//   ....[52]....
        /*0430*/ 	.word	0x00000e90
        /*0434*/ 	.word	0x000000ff
        /*0438*/ 	.word	0x000001a0
        /*043c*/ 	.short	0x0100
        /*043e*/ 	.byte	0x05
	.zero		1


	//   ....[53]....
        /*0440*/ 	.word	0x00000ea0
        /*0444*/ 	.word	0x000000ff
        /*0448*/ 	.word	0x000001b0
        /*044c*/ 	.short	0x0100
        /*044e*/ 	.byte	0x05
	.zero		1


	//   ....[54]....
        /*0450*/ 	.word	0x00000eb0
        /*0454*/ 	.word	0x000000ff
        /*0458*/ 	.word	0x000001a8
        /*045c*/ 	.short	0x0100
        /*045e*/ 	.byte	0x05
	.zero		1


	//   ....[55]....
        /*0460*/ 	.word	0x00000ec0
        /*0464*/ 	.word	0x000000ff
        /*0468*/ 	.word	0x000001b8
        /*046c*/ 	.short	0x0100
        /*046e*/ 	.byte	0x05
	.zero		1


	//   ....[56]....
        /*0470*/ 	.word	0x00000fc0
        /*0474*/ 	.word	0x000000ff
        /*0478*/ 	.word	0x000001c0
        /*047c*/ 	.short	0x0100
        /*047e*/ 	.byte	0x04
	.zero		1


	//   ....[57]....
        /*0480*/ 	.word	0x00001c90
        /*0484*/ 	.word	0x00000000
        /*0488*/ 	.word	0x000001b0
        /*048c*/ 	.short	0x010a
        /*048e*/ 	.byte	0xff
	.zero		1


	//   ....[58]....
        /*0490*/ 	.word	0x00001cc0
        /*0494*/ 	.word	0x00000000
        /*0498*/ 	.word	0x000001a0
        /*049c*/ 	.short	0x0101
        /*049e*/ 	.byte	0xff
	.zero		1


	//   ....[59]....
        /*04a0*/ 	.word	0x00001d80
        /*04a4*/ 	.word	0x000000ff
        /*04a8*/ 	.word	0x00000090
        /*04ac*/ 	.short	0x010a
        /*04ae*/ 	.byte	0x04
	.zero		1


	//   ....[60]....
        /*04b0*/ 	.word	0x00001e30
        /*04b4*/ 	.word	0x000000ff
        /*04b8*/ 	.word	0x00000090
        /*04bc*/ 	.short	0x010a
        /*04be*/ 	.byte	0x21
	.zero		1


	//   ....[61]....
        /*04c0*/ 	.word	0x00001ff0
        /*04c4*/ 	.word	0x000000ff
        /*04c8*/ 	.word	0x00000090
        /*04cc*/ 	.short	0x010a
        /*04ce*/ 	.byte	0x04
	.zero		1


	//   ....[62]....
        /*04d0*/ 	.word	0x00002100
        /*04d4*/ 	.word	0x000000ff
        /*04d8*/ 	.word	0x00000138
        /*04dc*/ 	.short	0x0101
        /*04de*/ 	.byte	0x11
	.zero		1


	//   ....[63]....
        /*04e0*/ 	.word	0x00002120
        /*04e4*/ 	.word	0x000000ff
        /*04e8*/ 	.word	0x00000090
        /*04ec*/ 	.short	0x010a
        /*04ee*/ 	.byte	0x05
	.zero		1


	//   ....[64]....
        /*04f0*/ 	.word	0x000021a0
        /*04f4*/ 	.word	0x000000ff
        /*04f8*/ 	.word	0x00000090
        /*04fc*/ 	.short	0x010a
        /*04fe*/ 	.byte	0x21
	.zero		1


	//   ....[65]....
        /*0500*/ 	.word	0x00002330
        /*0504*/ 	.word	0x000000ff
        /*0508*/ 	.word	0x00000090
        /*050c*/ 	.short	0x010a
        /*050e*/ 	.byte	0x05
	.zero		1


	//   ....[66]....
        /*0510*/ 	.word	0x00002460
        /*0514*/ 	.word	0x00000003
        /*0518*/ 	.word	0x00000140
        /*051c*/ 	.short	0x010a
        /*051e*/ 	.byte	0xff
	.zero		1


	//   ....[67]....
        /*0520*/ 	.word	0x000025b0
        /*0524*/ 	.word	0x00000000
        /*0528*/ 	.word	0x00000000
        /*052c*/ 	.short	0x0101
        /*052e*/ 	.byte	0xff
	.zero		1


	//   ....[68]....
        /*0530*/ 	.word	0x00002ad0
        /*0534*/ 	.word	0x000000ff
        /*0538*/ 	.word	0x00000000
        /*053c*/ 	.short	0x010a
        /*053e*/ 	.byte	0x04
	.zero		1


	//   ....[69]....
        /*0540*/ 	.word	0x00002b60
        /*0544*/ 	.word	0x000000ff
        /*0548*/ 	.word	0x00000000
        /*054c*/ 	.short	0x010a
        /*054e*/ 	.byte	0x04
	.zero		1


	//   ....[70]....
        /*0550*/ 	.word	0x00002bf0
        /*0554*/ 	.word	0x000000ff
        /*0558*/ 	.word	0x00000000
        /*055c*/ 	.short	0x010a
        /*055e*/ 	.byte	0x04
	.zero		1


	//   ....[71]....
        /*0560*/ 	.word	0x00002c80
        /*0564*/ 	.word	0x000000ff
        /*0568*/ 	.word	0x00000000
        /*056c*/ 	.short	0x010a
        /*056e*/ 	.byte	0x04
	.zero		1


	//   ....[72]....
        /*0570*/ 	.word	0x00002d10
        /*0574*/ 	.word	0x000000ff
        /*0578*/ 	.word	0x00000000
        /*057c*/ 	.short	0x010a
        /*057e*/ 	.byte	0x04
	.zero		1


	//   ....[73]....
        /*0580*/ 	.word	0x00002da0
        /*0584*/ 	.word	0x000000ff
        /*0588*/ 	.word	0x00000000
        /*058c*/ 	.short	0x010a
        /*058e*/ 	.byte	0x04
	.zero		1


	//   ....[74]....
        /*0590*/ 	.word	0x00002e30
        /*0594*/ 	.word	0x000000ff
        /*0598*/ 	.word	0x00000000
        /*059c*/ 	.short	0x010a
        /*059e*/ 	.byte	0x04
	.zero		1


	//   ....[75]....
        /*05a0*/ 	.word	0x00002ec0
        /*05a4*/ 	.word	0x000000ff
        /*05a8*/ 	.word	0x00000000
        /*05ac*/ 	.short	0x010a
        /*05ae*/ 	.byte	0x04
	.zero		1


	//   ....[76]....
        /*05b0*/ 	.word	0x00002f50
        /*05b4*/ 	.word	0x000000ff
        /*05b8*/ 	.word	0x00000000
        /*05bc*/ 	.short	0x010a
        /*05be*/ 	.byte	0x04
	.zero		1


	//   ....[77]....
        /*05c0*/ 	.word	0x00002fe0
        /*05c4*/ 	.word	0x000000ff
        /*05c8*/ 	.word	0x00000000
        /*05cc*/ 	.short	0x010a
        /*05ce*/ 	.byte	0x04
	.zero		1


	//   ....[78]....
        /*05d0*/ 	.word	0x00003070
        /*05d4*/ 	.word	0x000000ff
        /*05d8*/ 	.word	0x00000000
        /*05dc*/ 	.short	0x010a
        /*05de*/ 	.byte	0x04
	.zero		1


	//   ....[79]....
        /*05e0*/ 	.word	0x00003100
        /*05e4*/ 	.word	0x000000ff
        /*05e8*/ 	.word	0x00000000
        /*05ec*/ 	.short	0x010a
        /*05ee*/ 	.byte	0x04
	.zero		1


	//   ....[80]....
        /*05f0*/ 	.word	0x00003190
        /*05f4*/ 	.word	0x000000ff
        /*05f8*/ 	.word	0x00000000
        /*05fc*/ 	.short	0x010a
        /*05fe*/ 	.byte	0x04
	.zero		1


	//   ....[81]....
        /*0600*/ 	.word	0x00003220
        /*0604*/ 	.word	0x000000ff
        /*0608*/ 	.word	0x00000000
        /*060c*/ 	.short	0x010a
        /*060e*/ 	.byte	0x04
	.zero		1


	//   ....[82]....
        /*0610*/ 	.word	0x000032b0
        /*0614*/ 	.word	0x000000ff
        /*0618*/ 	.word	0x00000000
        /*061c*/ 	.short	0x010a
        /*061e*/ 	.byte	0x04
	.zero		1


	//   ....[83]....
        /*0620*/ 	.word	0x00003340
        /*0624*/ 	.word	0x000000ff
        /*0628*/ 	.word	0x00000000
        /*062c*/ 	.short	0x010a
        /*062e*/ 	.byte	0x04
	.zero		1


	//   ....[84]....
        /*0630*/ 	.word	0x000033d0
        /*0634*/ 	.word	0x000000ff
        /*0638*/ 	.word	0x00000000
        /*063c*/ 	.short	0x010a
        /*063e*/ 	.byte	0x04
	.zero		1


	//   ....[85]....
        /*0640*/ 	.word	0x00003470
        /*0644*/ 	.word	0x00000000
        /*0648*/ 	.word	0x00000000
        /*064c*/ 	.short	0x010a
        /*064e*/ 	.byte	0xff
	.zero		1


	//   ....[86]....
        /*0650*/ 	.word	0x00003590
        /*0654*/ 	.word	0x00000002
        /*0658*/ 	.word	0x000001a0
        /*065c*/ 	.short	0x010a
        /*065e*/ 	.byte	0xff
	.zero		1


	//   ....[87]....
        /*0660*/ 	.word	0x00003600
        /*0664*/ 	.word	0x00000002
        /*0668*/ 	.word	0x00000000
        /*066c*/ 	.short	0x0101
        /*066e*/ 	.byte	0xff
	.zero		1


	//   ....[88]....
        /*0670*/ 	.word	0x00003620
        /*0674*/ 	.word	0x000000ff
        /*0678*/ 	.word	0x00000150
        /*067c*/ 	.short	0x010a
        /*067e*/ 	.byte	0x05
	.zero		1


	//   ....[89]....
        /*0680*/ 	.word	0x00003740
        /*0684*/ 	.word	0x00000002
        /*0688*/ 	.word	0x00000140
        /*068c*/ 	.short	0x010a
        /*068e*/ 	.byte	0xff
	.zero		1


	//   ....[90]....
        /*0690*/ 	.word	0x00003840
        /*0694*/ 	.word	0x00000002
        /*0698*/ 	.word	0x00000000
        /*069c*/ 	.short	0x0101
        /*069e*/ 	.byte	0xff
	.zero		1


	//   ....[91]....
        /*06a0*/ 	.word	0x000038d0
        /*06a4*/ 	.word	0x000000ff
        /*06a8*/ 	.word	0x00000150
        /*06ac*/ 	.short	0x0106
        /*06ae*/ 	.byte	0x05
	.zero		1


	//   ....[92]....
        /*06b0*/ 	.word	0x000038f0
        /*06b4*/ 	.word	0x000000ff
        /*06b8*/ 	.word	0x00000150
        /*06bc*/ 	.short	0x010a
        /*06be*/ 	.byte	0x05
	.zero		1


	//   ....[93]....
        /*06c0*/ 	.word	0x00003980
        /*06c4*/ 	.word	0x000000ff
        /*06c8*/ 	.word	0x00000150
        /*06cc*/ 	.short	0x0106
        /*06ce*/ 	.byte	0x04
	.zero		1


	//   ....[94]....
        /*06d0*/ 	.word	0x000039c0
        /*06d4*/ 	.word	0x00000000
        /*06d8*/ 	.word	0x00000150
        /*06dc*/ 	.short	0x010a
        /*06de*/ 	.byte	0xff
	.zero		1


	//   ....[95]....
        /*06e0*/ 	.word	0x00003c00
        /*06e4*/ 	.word	0x000000ff
        /*06e8*/ 	.word	0x00000008
        /*06ec*/ 	.short	0x010a
        /*06ee*/ 	.byte	0x04
	.zero		1


	//   ....[96]....
        /*06f0*/ 	.word	0x00003c20
        /*06f4*/ 	.word	0x000000ff
        /*06f8*/ 	.word	0x00000008
        /*06fc*/ 	.short	0x010a
        /*06fe*/ 	.byte	0x04
	.zero		1


	//   ....[97]....
        /*0700*/ 	.word	0x00003db0
        /*0704*/ 	.word	0x000000ff
        /*0708*/ 	.word	0x00000008
        /*070c*/ 	.short	0x010a
        /*070e*/ 	.byte	0x04
	.zero		1


	//   ....[98]....
        /*0710*/ 	.word	0x00003dd0
        /*0714*/ 	.word	0x000000ff
        /*0718*/ 	.word	0x00000008
        /*071c*/ 	.short	0x010a
        /*071e*/ 	.byte	0x04
	.zero		1


	//   ....[99]....
        /*0720*/ 	.word	0x00003e90
        /*0724*/ 	.word	0x000000ff
        /*0728*/ 	.word	0x00000000
        /*072c*/ 	.short	0x0101
        /*072e*/ 	.byte	0x05
	.zero		1


	//   ....[100]....
        /*0730*/ 	.word	0x000041d0
        /*0734*/ 	.word	0x00000000
        /*0738*/ 	.word	0x00000140
        /*073c*/ 	.short	0x010a
        /*073e*/ 	.byte	0xff
	.zero		1


	//   ....[101]....
        /*0740*/ 	.word	0x00004290
        /*0744*/ 	.word	0x00000000
        /*0748*/ 	.word	0x00000000
        /*074c*/ 	.short	0x0101
        /*074e*/ 	.byte	0xff
	.zero		1


	//   ....[102]....
        /*0750*/ 	.word	0x00004350
        /*0754*/ 	.word	0x000000ff
        /*0758*/ 	.word	0x00000000
        /*075c*/ 	.short	0x010a
        /*075e*/ 	.byte	0x06
	.zero		1


	//   ....[103]....
        /*0760*/ 	.word	0x00004360
        /*0764*/ 	.word	0x000000ff
        /*0768*/ 	.word	0x00000180
        /*076c*/ 	.short	0x010a
        /*076e*/ 	.byte	0x07
	.zero		1


	//   ....[104]....
        /*0770*/ 	.word	0x00004410
        /*0774*/ 	.word	0x000000ff
        /*0778*/ 	.word	0x00000000
        /*077c*/ 	.short	0x010a
        /*077e*/ 	.byte	0x06
	.zero		1


	//   ....[105]....
        /*0780*/ 	.word	0x00004540
        /*0784*/ 	.word	0x000000ff
        /*0788*/ 	.word	0x00000000
        /*078c*/ 	.short	0x010a
        /*078e*/ 	.byte	0x1e
	.zero		1


	//   ....[106]....
        /*0790*/ 	.word	0x00004840
        /*0794*/ 	.word	0x000000ff
        /*0798*/ 	.word	0x00000000
        /*079c*/ 	.short	0x010a
        /*079e*/ 	.byte	0x07
	.zero		1


	//   ....[107]....
        /*07a0*/ 	.word	0x000048d0
        /*07a4*/ 	.word	0x000000ff
        /*07a8*/ 	.word	0x00000000
        /*07ac*/ 	.short	0x010a
        /*07ae*/ 	.byte	0x07
	.zero		1


	//   ....[108]....
        /*07b0*/ 	.word	0x00004960
        /*07b4*/ 	.word	0x000000ff
        /*07b8*/ 	.word	0x00000000
        /*07bc*/ 	.short	0x010a
        /*07be*/ 	.byte	0x07
	.zero		1


	//   ....[109]....
        /*07c0*/ 	.word	0x00004a00
        /*07c4*/ 	.word	0x00000000
        /*07c8*/ 	.word	0x00000000
        /*07cc*/ 	.short	0x010a
        /*07ce*/ 	.byte	0xff
	.zero		1


	//   ....[110]....
        /*07d0*/ 	.word	0x00004a40
        /*07d4*/ 	.word	0x00000000
        /*07d8*/ 	.word	0x00000000
        /*07dc*/ 	.short	0x010a
        /*07de*/ 	.byte	0xff
	.zero		1


	//   ....[111]....
        /*07e0*/ 	.word	0x00004ab0
        /*07e4*/ 	.word	0x000000ff
        /*07e8*/ 	.word	0x00000000
        /*07ec*/ 	.short	0x0101
        /*07ee*/ 	.byte	0x06
	.zero		1


	//   ....[112]....
        /*07f0*/ 	.word	0x00004af0
        /*07f4*/ 	.word	0x000000ff
        /*07f8*/ 	.word	0x000001c0
        /*07fc*/ 	.short	0x010a
        /*07fe*/ 	.byte	0x05
	.zero		1


	//   ....[113]....
        /*0800*/ 	.word	0x00004b40
        /*0804*/ 	.word	0x000000ff
        /*0808*/ 	.word	0x00000000
        /*080c*/ 	.short	0x0101
        /*080e*/ 	.byte	0x06
	.zero		1


	//   ....[114]....
        /*0810*/ 	.word	0x00004fa0
        /*0814*/ 	.word	0x00000007
        /*0818*/ 	.word	0x00000140
        /*081c*/ 	.short	0x010a
        /*081e*/ 	.byte	0xff
	.zero		1


	//   ....[115]....
        /*0820*/ 	.word	0x00005110
        /*0824*/ 	.word	0x00000000
        /*0828*/ 	.word	0x00000000
        /*082c*/ 	.short	0x0101
        /*082e*/ 	.byte	0xff
	.zero		1


	//   ....[116]....
        /*0830*/ 	.word	0x00005520
        /*0834*/ 	.word	0x000000ff
        /*0838*/ 	.word	0x00000138
        /*083c*/ 	.short	0x010a
        /*083e*/ 	.byte	0x13
	.zero		1


	//   ....[117]....
        /*0840*/ 	.word	0x00005690
        /*0844*/ 	.word	0x000000ff
        /*0848*/ 	.word	0x00000128
        /*084c*/ 	.short	0x010a
        /*084e*/ 	.byte	0x13
	.zero		1


	//   ....[118]....
        /*0850*/ 	.word	0x000058a0
        /*0854*/ 	.word	0x000000ff
        /*0858*/ 	.word	0x00000120
        /*085c*/ 	.short	0x010b
        /*085e*/ 	.byte	0x13
	.zero		1


	//   ....[119]....
        /*0860*/ 	.word	0x000058b0
        /*0864*/ 	.word	0x000000ff
        /*0868*/ 	.word	0x00000000
        /*086c*/ 	.short	0x0101
        /*086e*/ 	.byte	0x36
	.zero		1


	//   ....[120]....
        /*0870*/ 	.word	0x000058f0
        /*0874*/ 	.word	0x00000000
        /*0878*/ 	.word	0x00000128
        /*087c*/ 	.short	0x010a
        /*087e*/ 	.byte	0xff
	.zero		1


	//   ....[121]....
        /*0880*/ 	.word	0x00005c40
        /*0884*/ 	.word	0x00000003
        /*0888*/ 	.word	0x00000140
        /*088c*/ 	.short	0x010a
        /*088e*/ 	.byte	0xff
	.zero		1


	//   ....[122]....
        /*0890*/ 	.word	0x00005dc0
        /*0894*/ 	.word	0x00000000
        /*0898*/ 	.word	0x00000000
        /*089c*/ 	.short	0x0101
        /*089e*/ 	.byte	0xff
	.zero		1


	//   ....[123]....
        /*08a0*/ 	.word	0x00006780
        /*08a4*/ 	.word	0x000000ff
        /*08a8*/ 	.word	0x00000120
        /*08ac*/ 	.short	0x010a
        /*08ae*/ 	.byte	0x39
	.zero		1


	//   ....[124]....
        /*08b0*/ 	.word	0x00006790
        /*08b4*/ 	.word	0x00000052
        /*08b8*/ 	.word	0x00000160
        /*08bc*/ 	.short	0x010a
        /*08be*/ 	.byte	0xff
	.zero		1


	//   ....[125]....
        /*08c0*/ 	.word	0x000068e0
        /*08c4*/ 	.word	0x000000ff
        /*08c8*/ 	.word	0x00000120
        /*08cc*/ 	.short	0x010a
        /*08ce*/ 	.byte	0x39
	.zero		1


	//   ....[126]....
        /*08d0*/ 	.word	0x000069c0
        /*08d4*/ 	.word	0x000000ff
        /*08d8*/ 	.word	0x00000000
        /*08dc*/ 	.short	0x0101
        /*08de*/ 	.byte	0x04
	.zero		1


	//   ....[127]....
        /*08e0*/ 	.word	0x00006a20
        /*08e4*/ 	.word	0x00000052
        /*08e8*/ 	.word	0x00000160
        /*08ec*/ 	.short	0x010a
        /*08ee*/ 	.byte	0xff
	.zero		1


	//   ....[128]....
        /*08f0*/ 	.word	0x00006e00
        /*08f4*/ 	.word	0x00000052
        /*08f8*/ 	.word	0x00000000
        /*08fc*/ 	.short	0x0101
        /*08fe*/ 	.byte	0xff
	.zero		1


	//   ....[129]....
        /*0900*/ 	.word	0x00007650
        /*0904*/ 	.word	0x00000000
        /*0908*/ 	.word	0x000001b0
        /*090c*/ 	.short	0x010a
        /*090e*/ 	.byte	0xff
	.zero		1


	//   ....[130]....
        /*0910*/ 	.word	0x000076b0
        /*0914*/ 	.word	0x00000000
        /*0918*/ 	.word	0x00000090
        /*091c*/ 	.short	0x010a
        /*091e*/ 	.byte	0xff
	.zero		1


	//   ....[131]....
        /*0920*/ 	.word	0x00007710
        /*0924*/ 	.word	0x00000000
        /*0928*/ 	.word	0x00000090
        /*092c*/ 	.short	0x010a
        /*092e*/ 	.byte	0xff
	.zero		1


	//   ....[132]....
        /*0930*/ 	.word	0x00007760
        /*0934*/ 	.word	0x00000003
        /*0938*/ 	.word	0x00000140
        /*093c*/ 	.short	0x010a
        /*093e*/ 	.byte	0xff
	.zero		1


	//   ....[133]....
        /*0940*/ 	.word	0x000077c0
        /*0944*/ 	.word	0x00000000
        /*0948*/ 	.word	0x00000000
        /*094c*/ 	.short	0x010a
        /*094e*/ 	.byte	0xff
	.zero		1


	//   ....[134]....
        /*0950*/ 	.word	0x00007820
        /*0954*/ 	.word	0x00000000
        /*0958*/ 	.word	0x00000000
        /*095c*/ 	.short	0x010a
        /*095e*/ 	.byte	0xff
	.zero		1


	//   ....[135]....
        /*0960*/ 	.word	0x00007880
        /*0964*/ 	.word	0x00000000
        /*0968*/ 	.word	0x00000000
        /*096c*/ 	.short	0x010a
        /*096e*/ 	.byte	0xff
	.zero		1


	//   ....[136]....
        /*0970*/ 	.word	0x000078e0
        /*0974*/ 	.word	0x00000000
        /*0978*/ 	.word	0x00000000
        /*097c*/ 	.short	0x010a
        /*097e*/ 	.byte	0xff
	.zero		1


	//   ....[137]....
        /*0980*/ 	.word	0x00007940
        /*0984*/ 	.word	0x00000000
        /*0988*/ 	.word	0x00000000
        /*098c*/ 	.short	0x010a
        /*098e*/ 	.byte	0xff
	.zero		1


	//   ....[138]....
        /*0990*/ 	.word	0x000079a0
        /*0994*/ 	.word	0x00000000
        /*0998*/ 	.word	0x00000000
        /*099c*/ 	.short	0x010a
        /*099e*/ 	.byte	0xff
	.zero		1


	//   ....[139]....
        /*09a0*/ 	.word	0x00007a00
        /*09a4*/ 	.word	0x00000000
        /*09a8*/ 	.word	0x00000000
        /*09ac*/ 	.short	0x010a
        /*09ae*/ 	.byte	0xff
	.zero		1


	//   ....[140]....
        /*09b0*/ 	.word	0x00007a60
        /*09b4*/ 	.word	0x00000000
        /*09b8*/ 	.word	0x00000000
        /*09bc*/ 	.short	0x010a
        /*09be*/ 	.byte	0xff
	.zero		1


	//   ....[141]....
        /*09c0*/ 	.word	0x00007ac0
        /*09c4*/ 	.word	0x00000000
        /*09c8*/ 	.word	0x00000000
        /*09cc*/ 	.short	0x010a
        /*09ce*/ 	.byte	0xff
	.zero		1


	//   ....[142]....
        /*09d0*/ 	.word	0x00007b20
        /*09d4*/ 	.word	0x00000000
        /*09d8*/ 	.word	0x00000000
        /*09dc*/ 	.short	0x010a
        /*09de*/ 	.byte	0xff
	.zero		1


	//   ....[143]....
        /*09e0*/ 	.word	0x00007b80
        /*09e4*/ 	.word	0x00000000
        /*09e8*/ 	.word	0x00000000
        /*09ec*/ 	.short	0x010a
        /*09ee*/ 	.byte	0xff
	.zero		1


	//   ....[144]....
        /*09f0*/ 	.word	0x00007be0
        /*09f4*/ 	.word	0x00000000
        /*09f8*/ 	.word	0x00000000
        /*09fc*/ 	.short	0x010a
        /*09fe*/ 	.byte	0xff
	.zero		1


	//   ....[145]....
        /*0a00*/ 	.word	0x00007c40
        /*0a04*/ 	.word	0x00000000
        /*0a08*/ 	.word	0x00000000
        /*0a0c*/ 	.short	0x010a
        /*0a0e*/ 	.byte	0xff
	.zero		1


	//   ....[146]....
        /*0a10*/ 	.word	0x00007ca0
        /*0a14*/ 	.word	0x00000000
        /*0a18*/ 	.word	0x00000000
        /*0a1c*/ 	.short	0x010a
        /*0a1e*/ 	.byte	0xff
	.zero		1


	//   ....[147]....
        /*0a20*/ 	.word	0x00007d00
        /*0a24*/ 	.word	0x00000000
        /*0a28*/ 	.word	0x00000000
        /*0a2c*/ 	.short	0x010a
        /*0a2e*/ 	.byte	0xff
	.zero		1


	//   ....[148]....
        /*0a30*/ 	.word	0x00007d60
        /*0a34*/ 	.word	0x00000000
        /*0a38*/ 	.word	0x00000000
        /*0a3c*/ 	.short	0x010a
        /*0a3e*/ 	.byte	0xff
	.zero		1


	//   ....[149]....
        /*0a40*/ 	.word	0x00007dc0
        /*0a44*/ 	.word	0x00000000
        /*0a48*/ 	.word	0x00000000
        /*0a4c*/ 	.short	0x010a
        /*0a4e*/ 	.byte	0xff
	.zero		1


	//   ....[150]....
        /*0a50*/ 	.word	0x00007e10
        /*0a54*/ 	.word	0x00000002
        /*0a58*/ 	.word	0x000001a0
        /*0a5c*/ 	.short	0x010a
        /*0a5e*/ 	.byte	0xff
	.zero		1


	//   ....[151]....
        /*0a60*/ 	.word	0x00007e70
        /*0a64*/ 	.word	0x00000002
        /*0a68*/ 	.word	0x00000150
        /*0a6c*/ 	.short	0x010a
        /*0a6e*/ 	.byte	0xff
	.zero		1


	//   ....[152]....
        /*0a70*/ 	.word	0x00007ec0
        /*0a74*/ 	.word	0x00000002
        /*0a78*/ 	.word	0x00000140
        /*0a7c*/ 	.short	0x010a
        /*0a7e*/ 	.byte	0xff
	.zero		1


	//   ....[153]....
        /*0a80*/ 	.word	0x00007f20
        /*0a84*/ 	.word	0x00000000
        /*0a88*/ 	.word	0x00000150
        /*0a8c*/ 	.short	0x010a
        /*0a8e*/ 	.byte	0xff
	.zero		1


	//   ....[154]....
        /*0a90*/ 	.word	0x00007f80
        /*0a94*/ 	.word	0x00000005
        /*0a98*/ 	.word	0x00000008
        /*0a9c*/ 	.short	0x010a
        /*0a9e*/ 	.byte	0xff
	.zero		1


	//   ....[155]....
        /*0aa0*/ 	.word	0x00008070
        /*0aa4*/ 	.word	0x00000000
        /*0aa8*/ 	.word	0x00000008
        /*0aac*/ 	.short	0x010a
        /*0aae*/ 	.byte	0xff
	.zero		1


	//   ....[156]....
        /*0ab0*/ 	.word	0x000080c0
        /*0ab4*/ 	.word	0x00000000
        /*0ab8*/ 	.word	0x00000140
        /*0abc*/ 	.short	0x010a
        /*0abe*/ 	.byte	0xff
	.zero		1


	//   ....[157]....
        /*0ac0*/ 	.word	0x00008120
        /*0ac4*/ 	.word	0x00000000
        /*0ac8*/ 	.word	0x00000180
        /*0acc*/ 	.short	0x010a
        /*0ace*/ 	.byte	0xff
	.zero		1


	//   ....[158]....
        /*0ad0*/ 	.word	0x00008180
        /*0ad4*/ 	.word	0x00000000
        /*0ad8*/ 	.word	0x00000000
        /*0adc*/ 	.short	0x010a
        /*0ade*/ 	.byte	0xff
	.zero		1


	//   ....[159]....
        /*0ae0*/ 	.word	0x000081e0
        /*0ae4*/ 	.word	0x00000000
        /*0ae8*/ 	.word	0x00000000
        /*0aec*/ 	.short	0x010a
        /*0aee*/ 	.byte	0xff
	.zero		1


	//   ....[160]....
        /*0af0*/ 	.word	0x00008240
        /*0af4*/ 	.word	0x00000000
        /*0af8*/ 	.word	0x00000000
        /*0afc*/ 	.short	0x010a
        /*0afe*/ 	.byte	0xff
	.zero		1


	//   ....[161]....
        /*0b00*/ 	.word	0x000082a0
        /*0b04*/ 	.word	0x00000000
        /*0b08*/ 	.word	0x00000000
        /*0b0c*/ 	.short	0x010a
        /*0b0e*/ 	.byte	0xff
	.zero		1


	//   ....[162]....
        /*0b10*/ 	.word	0x00008300
        /*0b14*/ 	.word	0x00000000
        /*0b18*/ 	.word	0x000001c0
        /*0b1c*/ 	.short	0x010a
        /*0b1e*/ 	.byte	0xff
	.zero		1


	//   ....[163]....
        /*0b20*/ 	.word	0x00008350
        /*0b24*/ 	.word	0x00000007
        /*0b28*/ 	.word	0x00000140
        /*0b2c*/ 	.short	0x010a
        /*0b2e*/ 	.byte	0xff
	.zero		1


	//   ....[164]....
        /*0b30*/ 	.word	0x000083b0
        /*0b34*/ 	.word	0x00000000
        /*0b38*/ 	.word	0x00000138
        /*0b3c*/ 	.short	0x010a
        /*0b3e*/ 	.byte	0xff
	.zero		1


	//   ....[165]....
        /*0b40*/ 	.word	0x00008410
        /*0b44*/ 	.word	0x00000000
        /*0b48*/ 	.word	0x00000128
        /*0b4c*/ 	.short	0x010a
        /*0b4e*/ 	.byte	0xff
	.zero		1


	//   ....[166]....
        /*0b50*/ 	.word	0x00008460
        /*0b54*/ 	.word	0x00000003
        /*0b58*/ 	.word	0x00000140
        /*0b5c*/ 	.short	0x010a
        /*0b5e*/ 	.byte	0xff
	.zero		1


	//   ....[167]....
        /*0b60*/ 	.word	0x000084c0
        /*0b64*/ 	.word	0x00000000
        /*0b68*/ 	.word	0x00000120
        /*0b6c*/ 	.short	0x010a
        /*0b6e*/ 	.byte	0xff
	.zero		1


	//   ....[168]....
        /*0b70*/ 	.word	0x00008510
        /*0b74*/ 	.word	0x00000052
        /*0b78*/ 	.word	0x00000160
        /*0b7c*/ 	.short	0x010a
        /*0b7e*/ 	.byte	0xff
	.zero		1


	//----- nvinfo : EIATTR_NUM_MBARRIERS
	.align		4
.L_47:
        /*0b80*/ 	.byte	0x03, 0x38
        /*0b82*/ 	.short	0x0039


	//----- nvinfo : EIATTR_EXIT_INSTR_OFFSETS
	.align		4
        /*0b84*/ 	.byte	0x04, 0x1c
        /*0b86*/ 	.short	(.L_49 - .L_48)


	//   ....[0]....
.L_48:
        /*0b88*/ 	.word	0x000034a0


	//   ....[1]....
        /*0b8c*/ 	.word	0x00003990


	//   ....[2]....
        /*0b90*/ 	.word	0x000039f0


	//   ....[3]....
        /*0b94*/ 	.word	0x00004d70


	//   ....[4]....
        /*0b98*/ 	.word	0x00005920


	//   ....[5]....
        /*0b9c*/ 	.word	0x00005960


	//   ....[6]....
        /*0ba0*/ 	.word	0x00007640


	//----- nvinfo : EIATTR_MAX_THREADS
	.align		4
.L_49:
        /*0ba4*/ 	.byte	0x04, 0x05
        /*0ba6*/ 	.short	(.L_51 - .L_50)
.L_50:
        /*0ba8*/ 	.word	0x00000100
        /*0bac*/ 	.word	0x00000001
        /*0bb0*/ 	.word	0x00000001


	//----- nvinfo : EIATTR_CRS_STACK_SIZE
	.align		4
.L_51:
        /*0bb4*/ 	.byte	0x04, 0x1e
        /*0bb6*/ 	.short	(.L_53 - .L_52)
.L_52:
        /*0bb8*/ 	.word	0x00000000


	//----- nvinfo : EIATTR_CBANK_PARAM_SIZE
	.align		4
.L_53:
        /*0bbc*/ 	.byte	0x03, 0x19
        /*0bbe*/ 	.short	0x0800


	//----- nvinfo : EIATTR_PARAM_CBANK
	.align		4
        /*0bc0*/ 	.byte	0x04, 0x0a
        /*0bc2*/ 	.short	(.L_55 - .L_54)
	.align		4
.L_54:
        /*0bc4*/ 	.word	index@(.nv.constant0._ZN7cutlass13device_kernelINS_4gemm6kernel13GemmUniversalIN4cute5tupleIJiiiiEEENS1_10collective13CollectiveMmaINS1_35MainloopSm100TmaUmmaWarpSpecializedILi18ELi2ELi4ENS5_IJNS4_1CILi4EEENSA_ILi2EEENSA_ILi1EEEEEEEENS5_IJNSA_ILi128EEENSA_ILi64EEESG_EEENS_12float_e5m2_tENS5_IJlSD_lEEESJ_SK_NS4_8TiledMMAINS4_8MMA_AtomIJNS4_10MMA_TraitsINS4_25SM100_MMA_F8F6F4_2x1SM_SSEJSJ_SJ_fSG_SH_NS4_17integral_constantINS4_4UMMA5MajorELSR_0EEESS_NSP_INSQ_7ScaleInELST_0EEESU_EEEEEENS4_6LayoutINS5_IJSD_SD_SD_EEENS5_IJNSA_ILi0EEESZ_SZ_EEEEENS5_IJNS4_10UnderscoreES12_S12_EEEEENS4_28SM100_TMA_2SM_LOAD_MULTICASTENS4_14ComposedLayoutINS4_7SwizzleILi3ELi4ELi3EEENS4_18smem_ptr_flag_bitsILi8EEENSX_INS5_IJNSA_ILi8EEESG_EEENS5_IJSG_SD_EEEEEEEvNS4_8identityES15_S1F_vS1G_EENS_8epilogue10collective18CollectiveEpilogueINS1I_23Sm100TmaWarpSpecializedILi1ELi1ELi32ELb0ELb0EEEJNS5_IJSH_SH_SG_EEENS5_IJNSX_ISH_SD_EES1O_EEESJ_SK_SJ_SK_NS1I_6fusion15FusionCallbacksIS1M_NS1Q_17LinearCombinationISJ_fSJ_fLNS_15FloatRoundStyleE2EEES1N_S1P_JEEENS4_5SM1004TMEM4LOAD26SM100_TMEM_LOAD_32dp32b32xENS4_13SM90_TMA_LOADENS16_INS17_ILi2ELi4ELi3EEES1A_NSX_INS5_IJS1B_SH_EEENS5_IJSH_SD_EEEEEEENS4_39AutoVectorizingCopyWithAssumedAlignmentILi128EEENS4_14SM90_TMA_STOREES25_S27_S27_EEEvvEEEEvNT_6ParamsE)
        /*0bc8*/ 	.short	0x0380
        /*0bca*/ 	.short	0x0800


	//----- nvinfo : EIATTR_SW_WAR
	.align		4
.L_55:
        /*0bcc*/ 	.byte	0x04, 0x36
        /*0bce*/ 	.short	(.L_57 - .L_56)
.L_56:
        /*0bd0*/ 	.word	0x00000008
.L_57:


//--------------------- .nv.callgraph             --------------------------
	.section	.nv.callgraph,"",@"SHT_CUDA_CALLGRAPH"
	.align	4
	.sectionentsize	8
	.align		4
        /*0000*/ 	.word	0x00000000
	.align		4
        /*0004*/ 	.word	0xffffffff
	.align		4
        /*0008*/ 	.word	index@(_ZN7cutlass13device_kernelINS_4gemm6kernel13GemmUniversalIN4cute5tupleIJiiiiEEENS1_10collective13CollectiveMmaINS1_35MainloopSm100TmaUmmaWarpSpecializedILi18ELi2ELi4ENS5_IJNS4_1CILi4EEENSA_ILi2EEENSA_ILi1EEEEEEEENS5_IJNSA_ILi128EEENSA_ILi64EEESG_EEENS_12float_e5m2_tENS5_IJlSD_lEEESJ_SK_NS4_8TiledMMAINS4_8MMA_AtomIJNS4_10MMA_TraitsINS4_25SM100_MMA_F8F6F4_2x1SM_SSEJSJ_SJ_fSG_SH_NS4_17integral_constantINS4_4UMMA5MajorELSR_0EEESS_NSP_INSQ_7ScaleInELST_0EEESU_EEEEEENS4_6LayoutINS5_IJSD_SD_SD_EEENS5_IJNSA_ILi0EEESZ_SZ_EEEEENS5_IJNS4_10UnderscoreES12_S12_EEEEENS4_28SM100_TMA_2SM_LOAD_MULTICASTENS4_14ComposedLayoutINS4_7SwizzleILi3ELi4ELi3EEENS4_18smem_ptr_flag_bitsILi8EEENSX_INS5_IJNSA_ILi8EEESG_EEENS5_IJSG_SD_EEEEEEEvNS4_8identityES15_S1F_vS1G_EENS_8epilogue10collective18CollectiveEpilogueINS1I_23Sm100TmaWarpSpecializedILi1ELi1ELi32ELb0ELb0EEEJNS5_IJSH_SH_SG_EEENS5_IJNSX_ISH_SD_EES1O_EEESJ_SK_SJ_SK_NS1I_6fusion15FusionCallbacksIS1M_NS1Q_17LinearCombinationISJ_fSJ_fLNS_15FloatRoundStyleE2EEES1N_S1P_JEEENS4_5SM1004TMEM4LOAD26SM100_TMEM_LOAD_32dp32b32xENS4_13SM90_TMA_LOADENS16_INS17_ILi2ELi4ELi3EEES1A_NSX_INS5_IJS1B_SH_EEENS5_IJSH_SD_EEEEEEENS4_39AutoVectorizingCopyWithAssumedAlignmentILi128EEENS4_14SM90_TMA_STOREES25_S27_S27_EEEvvEEEEvNT_6ParamsE)
	.align		4
        /*000c*/ 	.word	index@(__assertfail)
	.align		4
        /*0010*/ 	.word	0x00000000
	.align		4
        /*0014*/ 	.word	0xfffffffe
	.align		4
        /*0018*/ 	.word	0x00000000
	.align		4
        /*001c*/ 	.word	0xfffffffd
	.align		4
        /*0020*/ 	.word	0x00000000
	.align		4
        /*0024*/ 	.word	0xfffffffc


//--------------------- .nv.constant4             --------------------------
	.section	.nv.constant4,"a",@progbits
	.align	8
	.align		8
.nv.constant4:
        /*0000*/ 	.dword	__assertfail
	.align		8
        /*0008*/ 	.dword	__unnamed_1
	.align		8
        /*0010*/ 	.dword	__unnamed_2
	.align		8
        /*0018*/ 	.dword	_ZN40_INTERNAL_6c134b57_4_k_cu_5478d28c_346524cuda3std3__45__cpo5beginE
	.align		8
        /*0020*/ 	.dword	_ZN40_INTERNAL_6c134b57_4_k_cu_5478d28c_346524cuda3std3__45__cpo3endE
	.align		8
        /*0028*/ 	.dword	_ZN40_INTERNAL_6c134b57_4_k_cu_5478d28c_346524cuda3std3__45__cpo6cbeginE
	.align		8
        /*0030*/ 	.dword	_ZN40_INTERNAL_6c134b57_4_k_cu_5478d28c_346524cuda3std3__45__cpo4cendE
	.align		8
        /*0038*/ 	.dword	_ZN40_INTERNAL_6c134b57_4_k_cu_5478d28c_346524cuda3std3__442_GLOBAL__N__6c134b57_4_k_cu_5478d28c_346526ignoreE
	.align		8
        /*0040*/ 	.dword	_ZN40_INTERNAL_6c134b57_4_k_cu_5478d28c_346524cuda3std3__419piecewise_constructE
	.align		8
        /*0048*/ 	.dword	_ZN40_INTERNAL_6c134b57_4_k_cu_5478d28c_346524cuda3std3__48in_placeE
	.align		8
        /*0050*/ 	.dword	_ZN40_INTERNAL_6c134b57_4_k_cu_5478d28c_346524cuda3std6ranges3__45__cpo4swapE
	.align		8
        /*0058*/ 	.dword	_ZN40_INTERNAL_6c134b57_4_k_cu_5478d28c_346524cuda3std6ranges3__45__cpo9iter_moveE
	.align		8
        /*0060*/ 	.dword	_ZN40_INTERNAL_6c134b57_4_k_cu_5478d28c_346524cute7productE
	.align		8
        /*0068*/ 	.dword	_ZN40_INTERNAL_6c134b57_4_k_cu_5478d28c_346524cute1_E
	.align		8
        /*0070*/ 	.dword	$str$25
	.align		8
        /*0078*/ 	.dword	$str$26
	.align		8
        /*0080*/ 	.dword	$str$27
	.align		8
        /*0088*/ 	.dword	$str$28


//--------------------- .text._ZN7cutlass13device_kernelINS_4gemm6kernel13GemmUniversalIN4cute5tupleIJiiiiEEENS1_10collective13CollectiveMmaINS1_35MainloopSm100TmaUmmaWarpSpecializedILi18ELi2ELi4ENS5_IJNS4_1CILi4EEENSA_ILi2EEENSA_ILi1EEEEEEEENS5_IJNSA_ILi128EEENSA_ILi64EEESG_EEENS_12float_e5m2_tENS5_IJlSD_lEEESJ_SK_NS4_8TiledMMAINS4_8MMA_AtomIJNS4_10MMA_TraitsINS4_25SM100_MMA_F8F6F4_2x1SM_SSEJSJ_SJ_fSG_SH_NS4_17integral_constantINS4_4UMMA5MajorELSR_0EEESS_NSP_INSQ_7ScaleInELST_0EEESU_EEEEEENS4_6LayoutINS5_IJSD_SD_SD_EEENS5_IJNSA_ILi0EEESZ_SZ_EEEEENS5_IJNS4_10UnderscoreES12_S12_EEEEENS4_28SM100_TMA_2SM_LOAD_MULTICASTENS4_14ComposedLayoutINS4_7SwizzleILi3ELi4ELi3EEENS4_18smem_ptr_flag_bitsILi8EEENSX_INS5_IJNSA_ILi8EEESG_EEENS5_IJSG_SD_EEEEEEEvNS4_8identityES15_S1F_vS1G_EENS_8epilogue10collective18CollectiveEpilogueINS1I_23Sm100TmaWarpSpecializedILi1ELi1ELi32ELb0ELb0EEEJNS5_IJSH_SH_SG_EEENS5_IJNSX_ISH_SD_EES1O_EEESJ_SK_SJ_SK_NS1I_6fusion15FusionCallbacksIS1M_NS1Q_17LinearCombinationISJ_fSJ_fLNS_15FloatRoundStyleE2EEES1N_S1P_JEEENS4_5SM1004TMEM4LOAD26SM100_TMEM_LOAD_32dp32b32xENS4_13SM90_TMA_LOADENS16_INS17_ILi2ELi4ELi3EEES1A_NSX_INS5_IJS1B_SH_EEENS5_IJSH_SD_EEEEEEENS4_39AutoVectorizingCopyWithAssumedAlignmentILi128EEENS4_14SM90_TMA_STOREES25_S27_S27_EEEvvEEEEvNT_6ParamsE --------------------------
	.section	.text._ZN7cutlass13device_kernelINS_4gemm6kernel13GemmUniversalIN4cute5tupleIJiiiiEEENS1_10collective13CollectiveMmaINS1_35MainloopSm100TmaUmmaWarpSpecializedILi18ELi2ELi4ENS5_IJNS4_1CILi4EEENSA_ILi2EEENSA_ILi1EEEEEEEENS5_IJNSA_ILi128EEENSA_ILi64EEESG_EEENS_12float_e5m2_tENS5_IJlSD_lEEESJ_SK_NS4_8TiledMMAINS4_8MMA_AtomIJNS4_10MMA_TraitsINS4_25SM100_MMA_F8F6F4_2x1SM_SSEJSJ_SJ_fSG_SH_NS4_17integral_constantINS4_4UMMA5MajorELSR_0EEESS_NSP_INSQ_7ScaleInELST_0EEESU_EEEEEENS4_6LayoutINS5_IJSD_SD_SD_EEENS5_IJNSA_ILi0EEESZ_SZ_EEEEENS5_IJNS4_10UnderscoreES12_S12_EEEEENS4_28SM100_TMA_2SM_LOAD_MULTICASTENS4_14ComposedLayoutINS4_7SwizzleILi3ELi4ELi3EEENS4_18smem_ptr_flag_bitsILi8EEENSX_INS5_IJNSA_ILi8EEESG_EEENS5_IJSG_SD_EEEEEEEvNS4_8identityES15_S1F_vS1G_EENS_8epilogue10collective18CollectiveEpilogueINS1I_23Sm100TmaWarpSpecializedILi1ELi1ELi32ELb0ELb0EEEJNS5_IJSH_SH_SG_EEENS5_IJNSX_ISH_SD_EES1O_EEESJ_SK_SJ_SK_NS1I_6fusion15FusionCallbacksIS1M_NS1Q_17LinearCombinationISJ_fSJ_fLNS_15FloatRoundStyleE2EEES1N_S1P_JEEENS4_5SM1004TMEM4LOAD26SM100_TMEM_LOAD_32dp32b32xENS4_13SM90_TMA_LOADENS16_INS17_ILi2ELi4ELi3EEES1A_NSX_INS5_IJS1B_SH_EEENS5_IJSH_SD_EEEEEEENS4_39AutoVectorizingCopyWithAssumedAlignmentILi128EEENS4_14SM90_TMA_STOREES25_S27_S27_EEEvvEEEEvNT_6ParamsE,"ax",@progbits
	.align	128
.text._ZN7cutlass13device_kernelINS_4gemm6kernel13GemmUniversalIN4cute5tupleIJiiiiEEENS1_10collective13CollectiveMmaINS1_35MainloopSm100TmaUmmaWarpSpecializedILi18ELi2ELi4ENS5_IJNS4_1CILi4EEENSA_ILi2EEENSA_ILi1EEEEEEEENS5_IJNSA_ILi128EEENSA_ILi64EEESG_EEENS_12float_e5m2_tENS5_IJlSD_lEEESJ_SK_NS4_8TiledMMAINS4_8MMA_AtomIJNS4_10MMA_TraitsINS4_25SM100_MMA_F8F6F4_2x1SM_SSEJSJ_SJ_fSG_SH_NS4_17integral_constantINS4_4UMMA5MajorELSR_0EEESS_NSP_INSQ_7ScaleInELST_0EEESU_EEEEEENS4_6LayoutINS5_IJSD_SD_SD_EEENS5_IJNSA_ILi0EEESZ_SZ_EEEEENS5_IJNS4_10UnderscoreES12_S12_EEEEENS4_28SM100_TMA_2SM_LOAD_MULTICASTENS4_14ComposedLayoutINS4_7SwizzleILi3ELi4ELi3EEENS4_18smem_ptr_flag_bitsILi8EEENSX_INS5_IJNSA_ILi8EEESG_EEENS5_IJSG_SD_EEEEEEEvNS4_8identityES15_S1F_vS1G_EENS_8epilogue10collective18CollectiveEpilogueINS1I_23Sm100TmaWarpSpecializedILi1ELi1ELi32ELb0ELb0EEEJNS5_IJSH_SH_SG_EEENS5_IJNSX_ISH_SD_EES1O_EEESJ_SK_SJ_SK_NS1I_6fusion15FusionCallbacksIS1M_NS1Q_17LinearCombinationISJ_fSJ_fLNS_15FloatRoundStyleE2EEES1N_S1P_JEEENS4_5SM1004TMEM4LOAD26SM100_TMEM_LOAD_32dp32b32xENS4_13SM90_TMA_LOADENS16_INS17_ILi2ELi4ELi3EEES1A_NSX_INS5_IJS1B_SH_EEENS5_IJSH_SD_EEEEEEENS4_39AutoVectorizingCopyWithAssumedAlignmentILi128EEENS4_14SM90_TMA_STOREES25_S27_S27_EEEvvEEEEvNT_6ParamsE:
        .type           _ZN7cutlass13device_kernelINS_4gemm6kernel13GemmUniversalIN4cute5tupleIJiiiiEEENS1_10collective13CollectiveMmaINS1_35MainloopSm100TmaUmmaWarpSpecializedILi18ELi2ELi4ENS5_IJNS4_1CILi4EEENSA_ILi2EEENSA_ILi1EEEEEEEENS5_IJNSA_ILi128EEENSA_ILi64EEESG_EEENS_12float_e5m2_tENS5_IJlSD_lEEESJ_SK_NS4_8TiledMMAINS4_8MMA_AtomIJNS4_10MMA_TraitsINS4_25SM100_MMA_F8F6F4_2x1SM_SSEJSJ_SJ_fSG_SH_NS4_17integral_constantINS4_4UMMA5MajorELSR_0EEESS_NSP_INSQ_7ScaleInELST_0EEESU_EEEEEENS4_6LayoutINS5_IJSD_SD_SD_EEENS5_IJNSA_ILi0EEESZ_SZ_EEEEENS5_IJNS4_10UnderscoreES12_S12_EEEEENS4_28SM100_TMA_2SM_LOAD_MULTICASTENS4_14ComposedLayoutINS4_7SwizzleILi3ELi4ELi3EEENS4_18smem_ptr_flag_bitsILi8EEENSX_INS5_IJNSA_ILi8EEESG_EEENS5_IJSG_SD_EEEEEEEvNS4_8identityES15_S1F_vS1G_EENS_8epilogue10collective18CollectiveEpilogueINS1I_23Sm100TmaWarpSpecializedILi1ELi1ELi32ELb0ELb0EEEJNS5_IJSH_SH_SG_EEENS5_IJNSX_ISH_SD_EES1O_EEESJ_SK_SJ_SK_NS1I_6fusion15FusionCallbacksIS1M_NS1Q_17LinearCombinationISJ_fSJ_fLNS_15FloatRoundStyleE2EEES1N_S1P_JEEENS4_5SM1004TMEM4LOAD26SM100_TMEM_LOAD_32dp32b32xENS4_13SM90_TMA_LOADENS16_INS17_ILi2ELi4ELi3EEES1A_NSX_INS5_IJS1B_SH_EEENS5_IJSH_SD_EEEEEEENS4_39AutoVectorizingCopyWithAssumedAlignmentILi128EEENS4_14SM90_TMA_STOREES25_S27_S27_EEEvvEEEEvNT_6ParamsE,@function
        .size           _ZN7cutlass13device_kernelINS_4gemm6kernel13GemmUniversalIN4cute5tupleIJiiiiEEENS1_10collective13CollectiveMmaINS1_35MainloopSm100TmaUmmaWarpSpecializedILi18ELi2ELi4ENS5_IJNS4_1CILi4EEENSA_ILi2EEENSA_ILi1EEEEEEEENS5_IJNSA_ILi128EEENSA_ILi64EEESG_EEENS_12float_e5m2_tENS5_IJlSD_lEEESJ_SK_NS4_8TiledMMAINS4_8MMA_AtomIJNS4_10MMA_TraitsINS4_25SM100_MMA_F8F6F4_2x1SM_SSEJSJ_SJ_fSG_SH_NS4_17integral_constantINS4_4UMMA5MajorELSR_0EEESS_NSP_INSQ_7ScaleInELST_0EEESU_EEEEEENS4_6LayoutINS5_IJSD_SD_SD_EEENS5_IJNSA_ILi0EEESZ_SZ_EEEEENS5_IJNS4_10UnderscoreES12_S12_EEEEENS4_28SM100_TMA_2SM_LOAD_MULTICASTENS4_14ComposedLayoutINS4_7SwizzleILi3ELi4ELi3EEENS4_18smem_ptr_flag_bitsILi8EEENSX_INS5_IJNSA_ILi8EEESG_EEENS5_IJSG_SD_EEEEEEEvNS4_8identityES15_S1F_vS1G_EENS_8epilogue10collective18CollectiveEpilogueINS1I_23Sm100TmaWarpSpecializedILi1ELi1ELi32ELb0ELb0EEEJNS5_IJSH_SH_SG_EEENS5_IJNSX_ISH_SD_EES1O_EEESJ_SK_SJ_SK_NS1I_6fusion15FusionCallbacksIS1M_NS1Q_17LinearCombinationISJ_fSJ_fLNS_15FloatRoundStyleE2EEES1N_S1P_JEEENS4_5SM1004TMEM4LOAD26SM100_TMEM_LOAD_32dp32b32xENS4_13SM90_TMA_LOADENS16_INS17_ILi2ELi4ELi3EEES1A_NSX_INS5_IJS1B_SH_EEENS5_IJSH_SD_EEEEEEENS4_39AutoVectorizingCopyWithAssumedAlignmentILi128EEENS4_14SM90_TMA_STOREES25_S27_S27_EEEvvEEEEvNT_6ParamsE,(.L_x_192 - _ZN7cutlass13device_kernelINS_4gemm6kernel13GemmUniversalIN4cute5tupleIJiiiiEEENS1_10collective13CollectiveMmaINS1_35MainloopSm100TmaUmmaWarpSpecializedILi18ELi2ELi4ENS5_IJNS4_1CILi4EEENSA_ILi2EEENSA_ILi1EEEEEEEENS5_IJNSA_ILi128EEENSA_ILi64EEESG_EEENS_12float_e5m2_tENS5_IJlSD_lEEESJ_SK_NS4_8TiledMMAINS4_8MMA_AtomIJNS4_10MMA_TraitsINS4_25SM100_MMA_F8F6F4_2x1SM_SSEJSJ_SJ_fSG_SH_NS4_17integral_constantINS4_4UMMA5MajorELSR_0EEESS_NSP_INSQ_7ScaleInELST_0EEESU_EEEEEENS4_6LayoutINS5_IJSD_SD_SD_EEENS5_IJNSA_ILi0EEESZ_SZ_EEEEENS5_IJNS4_10UnderscoreES12_S12_EEEEENS4_28SM100_TMA_2SM_LOAD_MULTICASTENS4_14ComposedLayoutINS4_7SwizzleILi3ELi4ELi3EEENS4_18smem_ptr_flag_bitsILi8EEENSX_INS5_IJNSA_ILi8EEESG_EEENS5_IJSG_SD_EEEEEEEvNS4_8identityES15_S1F_vS1G_EENS_8epilogue10collective18CollectiveEpilogueINS1I_23Sm100TmaWarpSpecializedILi1ELi1ELi32ELb0ELb0EEEJNS5_IJSH_SH_SG_EEENS5_IJNSX_ISH_SD_EES1O_EEESJ_SK_SJ_SK_NS1I_6fusion15FusionCallbacksIS1M_NS1Q_17LinearCombinationISJ_fSJ_fLNS_15FloatRoundStyleE2EEES1N_S1P_JEEENS4_5SM1004TMEM4LOAD26SM100_TMEM_LOAD_32dp32b32xENS4_13SM90_TMA_LOADENS16_INS17_ILi2ELi4ELi3EEES1A_NSX_INS5_IJS1B_SH_EEENS5_IJSH_SD_EEEEEEENS4_39AutoVectorizingCopyWithAssumedAlignmentILi128EEENS4_14SM90_TMA_STOREES25_S27_S27_EEEvvEEEEvNT_6ParamsE)
        .other          _ZN7cutlass13device_kernelINS_4gemm6kernel13GemmUniversalIN4cute5tupleIJiiiiEEENS1_10collective13CollectiveMmaINS1_35MainloopSm100TmaUmmaWarpSpecializedILi18ELi2ELi4ENS5_IJNS4_1CILi4EEENSA_ILi2EEENSA_ILi1EEEEEEEENS5_IJNSA_ILi128EEENSA_ILi64EEESG_EEENS_12float_e5m2_tENS5_IJlSD_lEEESJ_SK_NS4_8TiledMMAINS4_8MMA_AtomIJNS4_10MMA_TraitsINS4_25SM100_MMA_F8F6F4_2x1SM_SSEJSJ_SJ_fSG_SH_NS4_17integral_constantINS4_4UMMA5MajorELSR_0EEESS_NSP_INSQ_7ScaleInELST_0EEESU_EEEEEENS4_6LayoutINS5_IJSD_SD_SD_EEENS5_IJNSA_ILi0EEESZ_SZ_EEEEENS5_IJNS4_10UnderscoreES12_S12_EEEEENS4_28SM100_TMA_2SM_LOAD_MULTICASTENS4_14ComposedLayoutINS4_7SwizzleILi3ELi4ELi3EEENS4_18smem_ptr_flag_bitsILi8EEENSX_INS5_IJNSA_ILi8EEESG_EEENS5_IJSG_SD_EEEEEEEvNS4_8identityES15_S1F_vS1G_EENS_8epilogue10collective18CollectiveEpilogueINS1I_23Sm100TmaWarpSpecializedILi1ELi1ELi32ELb0ELb0EEEJNS5_IJSH_SH_SG_EEENS5_IJNSX_ISH_SD_EES1O_EEESJ_SK_SJ_SK_NS1I_6fusion15FusionCallbacksIS1M_NS1Q_17LinearCombinationISJ_fSJ_fLNS_15FloatRoundStyleE2EEES1N_S1P_JEEENS4_5SM1004TMEM4LOAD26SM100_TMEM_LOAD_32dp32b32xENS4_13SM90_TMA_LOADENS16_INS17_ILi2ELi4ELi3EEES1A_NSX_INS5_IJS1B_SH_EEENS5_IJSH_SD_EEEEEEENS4_39AutoVectorizingCopyWithAssumedAlignmentILi128EEENS4_14SM90_TMA_STOREES25_S27_S27_EEEvvEEEEvNT_6ParamsE,@"STO_CUDA_ENTRY STV_DEFAULT"
_ZN7cutlass13device_kernelINS_4gemm6kernel13GemmUniversalIN4cute5tupleIJiiiiEEENS1_10collective13CollectiveMmaINS1_35MainloopSm100TmaUmmaWarpSpecializedILi18ELi2ELi4ENS5_IJNS4_1CILi4EEENSA_ILi2EEENSA_ILi1EEEEEEEENS5_IJNSA_ILi128EEENSA_ILi64EEESG_EEENS_12float_e5m2_tENS5_IJlSD_lEEESJ_SK_NS4_8TiledMMAINS4_8MMA_AtomIJNS4_10MMA_TraitsINS4_25SM100_MMA_F8F6F4_2x1SM_SSEJSJ_SJ_fSG_SH_NS4_17integral_constantINS4_4UMMA5MajorELSR_0EEESS_NSP_INSQ_7ScaleInELST_0EEESU_EEEEEENS4_6LayoutINS5_IJSD_SD_SD_EEENS5_IJNSA_ILi0EEESZ_SZ_EEEEENS5_IJNS4_10UnderscoreES12_S12_EEEEENS4_28SM100_TMA_2SM_LOAD_MULTICASTENS4_14ComposedLayoutINS4_7SwizzleILi3ELi4ELi3EEENS4_18smem_ptr_flag_bitsILi8EEENSX_INS5_IJNSA_ILi8EEESG_EEENS5_IJSG_SD_EEEEEEEvNS4_8identityES15_S1F_vS1G_EENS_8epilogue10collective18CollectiveEpilogueINS1I_23Sm100TmaWarpSpecializedILi1ELi1ELi32ELb0ELb0EEEJNS5_IJSH_SH_SG_EEENS5_IJNSX_ISH_SD_EES1O_EEESJ_SK_SJ_SK_NS1I_6fusion15FusionCallbacksIS1M_NS1Q_17LinearCombinationISJ_fSJ_fLNS_15FloatRoundStyleE2EEES1N_S1P_JEEENS4_5SM1004TMEM4LOAD26SM100_TMEM_LOAD_32dp32b32xENS4_13SM90_TMA_LOADENS16_INS17_ILi2ELi4ELi3EEES1A_NSX_INS5_IJS1B_SH_EEENS5_IJSH_SD_EEEEEEENS4_39AutoVectorizingCopyWithAssumedAlignmentILi128EEENS4_14SM90_TMA_STOREES25_S27_S27_EEEvvEEEEvNT_6ParamsE:
[----:B------:R-:W1:Y:S01]  /*0000*/  LDC R1, c[0x0][0x37c] ;  /* 0x0000df00ff017b82 */ /* 0x000e620000000800 */
[----:B------:R-:W2:Y:S01]  /*0010*/  S2R R69, SR_TID.X ;  /* 0x0000000000457919 */ /* 0x000ea20000002100 */
[----:B------:R-:W3:Y:S06]  /*0020*/  LDCU.64 UR6, c[0x0][0x890] ;  /* 0x00011200ff0677ac */ /* 0x000eec0008000a00 */
[----:B------:R-:W4:Y:S01]  /*0030*/  S2UR UR54, SR_CgaCtaId ;  /* 0x00000000003679c3 */ /* 0x000f220000008800 */
[----:B------:R-:W-:Y:S01]  /*0040*/  PRMT R80, RZ, 0x7610, R80 ;  /* 0x00007610ff507816 */ /* 0x000fe20000000050 */
[----:B------:R-:W1:Y:S01]  /*0050*/  LDCU.64 UR52, c[0x0][0x358] ;  /* 0x00006b00ff3477ac */ /* 0x000e620008000a00 */
[----:B------:R-:W-:-:S02]  /*0060*/  ELECT P0, URZ, PT ;  /* 0x0000000000ff782f */ /* 0x000fc40003800000 */
[----:B---3--:R-:W-:-:S04]  /*0070*/  ISETP.NE.U32.AND P1, PT, RZ, UR6, PT ;  /* 0x00000006ff007c0c */ /* 0x008fc8000bf25070 */
[----:B------:R-:W-:Y:S01]  /*0080*/  ISETP.NE.AND.EX P2, PT, RZ, UR7, PT, P1 ;  /* 0x00000007ff007c0c */ /* 0x000fe2000bf45310 */
[----:B----4-:R-:W-:Y:S02]  /*0090*/  ULOP3.LUT UR18, UR54, 0x1, URZ, 0xc0, !UPT ;  /* 0x0000000136127892 */ /* 0x010fe4000f8ec0ff */
[----:B------:R-:W-:Y:S01]  /*00a0*/  ULOP3.LUT UR17, UR54, 0x1, URZ, 0x3c, !UPT ;  /* 0x0000000136117892 */ /* 0x000fe2000f8e3cff */
[----:B--2---:R-:W-:-:S05]  /*00b0*/  SHF.R.U32.HI R81, RZ, 0x5, R69 ;  /* 0x00000005ff517819 */ /* 0x004fca0000011645 */
[----:B------:R-:W2:Y:S02]  /*00c0*/  SHFL.IDX PT, R0, R81, RZ, 0x1f ;  /* 0x00001fff51007589 */ /* 0x000ea400000e0000 */
[----:B--2---:R-:W-:Y:S02]  /*00d0*/  R2UR UR11, R0 ;  /* 0x00000000000b72ca */ /* 0x004fe400000e0000 */
[----:B-1----:R-:W-:Y:S05]  /*00e0*/  @P2 BRA `(.L_x_0) ;  /* 0x00000000002c2947 */ /* 0x002fea0003800000 */
[----:B------:R-:W1:Y:S02]  /*00f0*/  LDCU.64 UR4, c[0x0][0x888] ;  /* 0x00011100ff0477ac */ /* 0x000e640008000a00 */
[----:B-1----:R-:W-:-:S04]  /*0100*/  UISETP.NE.U32.AND UP0, UPT, UR4, URZ, UPT ;  /* 0x000000ff0400728c */ /* 0x002fc8000bf05070 */
[----:B------:R-:W-:-:S09]  /*0110*/  UISETP.NE.AND.EX UP0, UPT, UR5, URZ, UPT, UP0 ;  /* 0x000000ff0500728c */ /* 0x000fd2000bf05300 */
[----:B------:R-:W-:Y:S05]  /*0120*/  BRA.U !UP0, `(.L_x_1) ;  /* 0x0000000108107547 */ /* 0x000fea000b800000 */
[----:B------:R-:W1:Y:S02]  /*0130*/  LDC.64 R2, c[0x0][0x888] ;  /* 0x00022200ff027b82 */ /* 0x000e640000000a00 */
[----:B-1----:R1:W5:Y:S01]  /*0140*/  LDG.E R39, desc[UR52][R2.64] ;  /* 0x0000003402277981 */ /* 0x002362000c1e1900 */
[----:B------:R-:W-:Y:S01]  /*0150*/  HFMA2 R80, -RZ, RZ, 0, 5.9604644775390625e-08 ;  /* 0x00000001ff507431 */ /* 0x000fe200000001ff */
[----:B------:R-:W-:Y:S05]  /*0160*/  BRA `(.L_x_0) ;  /* 0x00000000000c7947 */ /* 0x000fea0003800000 */
.L_x_1:
[----:B------:R-:W1:Y:S01]  /*0170*/  LDCU UR4, c[0x0][0x880] ;  /* 0x00011000ff0477ac */ /* 0x000e620008000800 */
[----:B------:R-:W-:Y:S01]  /*0180*/  HFMA2 R80, -RZ, RZ, 0, 5.9604644775390625e-08 ;  /* 0x00000001ff507431 */ /* 0x000fe200000001ff */
[----:B-1----:R-:W-:-:S07]  /*0190*/  MOV R39, UR4 ;  /* 0x0000000400277c02 */ /* 0x002fce0008000f00 */
.L_x_0:
[----:B------:R-:W2:Y:S02]  /*01a0*/  LDCU.64 UR4, c[0x0][0x8b0] ;  /* 0x00011600ff0477ac */ /* 0x000ea40008000a00 */
[----:B--2---:R-:W-:-:S04]  /*01b0*/  UISETP.NE.U32.AND UP0, UPT, UR4, URZ, UPT ;  /* 0x000000ff0400728c */ /* 0x004fc8000bf05070 */
[----:B------:R-:W-:-:S09]  /*01c0*/  UISETP.NE.AND.EX UP0, UPT, UR5, URZ, UPT, UP0 ;  /* 0x000000ff0500728c */ /* 0x000fd2000bf05300 */
[----:B------:R-:W-:Y:S05]  /*01d0*/  BRA.U UP0, `(.L_x_2) ;  /* 0x0000000100247547 */ /* 0x000fea000b800000 */
[----:B------:R-:W2:Y:S02]  /*01e0*/  LDCU.64 UR4, c[0x0][0x8a8] ;  /* 0x00011500ff0477ac */ /* 0x000ea40008000a00 */
[----:B--2---:R-:W-:-:S04]  /*01f0*/  UISETP.NE.U32.AND UP0, UPT, UR4, URZ, UPT ;  /* 0x000000ff0400728c */ /* 0x004fc8000bf05070 */
[----:B------:R-:W-:-:S09]  /*0200*/  UISETP.NE.AND.EX UP0, UPT, UR5, URZ, UPT, UP0 ;  /* 0x000000ff0500728c */ /* 0x000fd2000bf05300 */
[----:B------:R-:W-:Y:S05]  /*0210*/  BRA.U !UP0, `(.L_x_3) ;  /* 0x00000001080c7547 */ /* 0x000fea000b800000 */
[----:B-1----:R-:W1:Y:S02]  /*0220*/  LDC.64 R2, c[0x0][0x8a8] ;  /* 0x00022a00ff027b82 */ /* 0x002e640000000a00 */
[----:B-1----:R2:W5:Y:S01]  /*0230*/  LDG.E R38, desc[UR52][R2.64] ;  /* 0x0000003402267981 */ /* 0x002562000c1e1900 */
[----:B------:R-:W-:Y:S05]  /*0240*/  BRA `(.L_x_2) ;  /* 0x0000000000087947 */ /* 0x000fea0003800000 */
.L_x_3:
[----:B------:R-:W2:Y:S02]  /*0250*/  LDCU UR4, c[0x0][0x8a0] ;  /* 0x00011400ff0477ac */ /* 0x000ea40008000800 */
[----:B--2---:R-:W-:Y:S02]  /*0260*/  MOV R38, UR4 ;  /* 0x0000000400267c02 */ /* 0x004fe40008000f00 */
.L_x_2:
[----:B------:R-:W-:Y:S01]  /*0270*/  IMAD.U32 R0, RZ, RZ, UR11 ;  /* 0x0000000bff007e24 */ /* 0x000fe2000f8e00ff */
[----:B------:R-:W-:Y:S04]  /*0280*/  BSSY.RECONVERGENT B0, `(.L_x_4) ;  /* 0x000000c000007945 */ /* 0x000fe80003800200 */
[C---:B------:R-:W-:Y:S02]  /*0290*/  ISETP.NE.OR P3, PT, R0.reuse, 0x1, !P0 ;  /* 0x000000010000780c */ /* 0x040fe40004765670 */
[----:B------:R-:W-:-:S11]  /*02a0*/  ISETP.NE.OR P2, PT, R0, 0x3, !P0 ;  /* 0x000000030000780c */ /* 0x000fd60004745670 */
[----:B------:R-:W-:Y:S05]  /*02b0*/  @P3 BRA `(.L_x_5) ;  /* 0x0000000000203947 */ /* 0x000fea0003800000 */
[----:B------:R-:W3:Y:S02]  /*02c0*/  LDCU.64 UR4, c[0x0][0x348] ;  /* 0x00006900ff0477ac */ /* 0x000ee40008000a00 */
[----:B---3--:R-:W-:Y:S02]  /*02d0*/  UIADD3 UR8, UP1, UPT, UR4, 0x80, URZ ;  /* 0x0000008004087890 */ /* 0x008fe4000ff3e0ff */
[----:B------:R-:W-:Y:S02]  /*02e0*/  UIADD3 UR4, UP0, UPT, UR4, 0x180, URZ ;  /* 0x0000018004047890 */ /* 0x000fe4000ff1e0ff */
[----:B------:R-:W-:Y:S02]  /*02f0*/  UIADD3.X UR9, UPT, UPT, URZ, UR5, URZ, UP1, !UPT ;  /* 0x00000005ff097290 */ /* 0x000fe40008ffe4ff */
[----:B------:R-:W-:-:S07]  /*0300*/  UIADD3.X UR5, UPT, UPT, URZ, UR5, URZ, UP0, !UPT ;  /* 0x00000005ff057290 */ /* 0x000fce00087fe4ff */
[----:B------:R3:W-:Y:S02]  /*0310*/  UTMACCTL.PF [UR8] ;  /* 0x00000000080079b9 */ /* 0x0007e40008040000 */
[----:B------:R3:W-:Y:S02]  /*0320*/  UTMACCTL.PF [UR4] ;  /* 0x00000000040079b9 */ /* 0x0007e40008040000 */
[----:B---3--:R-:W-:Y:S01]  /*0330*/  NOP ;  /* 0x0000000000007918 */ /* 0x008fe20000000000 */
.L_x_5:
[----:B------:R-:W-:Y:S05]  /*0340*/  BSYNC.RECONVERGENT B0 ;  /* 0x0000000000007941 */ /* 0x000fea0003800200 */
.L_x_4:
[----:B------:R-:W-:Y:S04]  /*0350*/  BSSY.RECONVERGENT B0, `(.L_x_6) ;  /* 0x000000a000007945 */ /* 0x000fe80003800200 */
        /* <DEDUP_REMOVED lines=9> */
.L_x_7:
[----:B------:R-:W-:Y:S05]  /*03f0*/  BSYNC.RECONVERGENT B0 ;  /* 0x0000000000007941 */ /* 0x000fea0003800200 */
.L_x_6:
[----:B------:R-:W3:Y:S01]  /*0400*/  LDCU.64 UR4, c[0x0][0x888] ;  /* 0x00011100ff0477ac */ /* 0x000ee20008000a00 */
[----:B------:R-:W-:Y:S01]  /*0410*/  ISETP.NE.AND.EX P1, PT, RZ, UR7, PT, P1 ;  /* 0x00000007ff007c0c */ /* 0x000fe2000bf25310 */
[----:B------:R-:W-:Y:S01]  /*0420*/  UPLOP3.LUT UP5, UPT, UPT, UPT, UPT, 0x80, 0x8 ;  /* 0x000000000008789c */ /* 0x000fe20003faf070 */
[----:B---3--:R-:W-:-:S04]  /*0430*/  ISETP.NE.U32.AND P2, PT, RZ, UR4, PT ;  /* 0x00000004ff007c0c */ /* 0x008fc8000bf45070 */
[----:B------:R-:W-:-:S13]  /*0440*/  ISETP.NE.AND.EX P2, PT, RZ, UR5, PT, P2 ;  /* 0x00000005ff007c0c */ /* 0x000fda000bf45320 */
[----:B------:R-:W-:Y:S05]  /*0450*/  @P2 BRA P1, `(.L_x_8) ;  /* 0x0000000000282947 */ /* 0x000fea0000800000 */
[----:B------:R-:W-:Y:S01]  /*0460*/  UISETP.NE.U32.AND UP0, UPT, UR6, URZ, UPT ;  /* 0x000000ff0600728c */ /* 0x000fe2000bf05070 */
[----:B-----5:R-:W-:Y:S01]  /*0470*/  FSETP.NEU.AND P1, PT, R39, RZ, PT ;  /* 0x000000ff2700720b */ /* 0x020fe20003f2d000 */
[----:B------:R-:W-:Y:S02]  /*0480*/  UISETP.NE.U32.AND UP2, UPT, UR4, URZ, UPT ;  /* 0x000000ff0400728c */ /* 0x000fe4000bf45070 */
[----:B------:R-:W-:Y:S02]  /*0490*/  UISETP.NE.AND.EX UP1, UPT, UR7, URZ, UPT, UP0 ;  /* 0x000000ff0700728c */ /* 0x000fe4000bf25300 */
[----:B------:R-:W-:-:S04]  /*04a0*/  UISETP.NE.AND.EX UP0, UPT, UR5, URZ, UPT, UP2 ;  /* 0x000000ff0500728c */ /* 0x000fc8000bf05320 */
[----:B------:R-:W-:-:S04]  /*04b0*/  USEL UR4, URZ, 0xffffffff, UP0 ;  /* 0xffffffffff047887 */ /* 0x000fc80008000000 */
[----:B------:R-:W-:Y:S01]  /*04c0*/  VOTEU.ANY UP0, P1 ;  /* 0x0000000000ff7886 */ /* 0x000fe20000800100 */
[----:B------:R-:W-:-:S04]  /*04d0*/  @!UP1 USEL UR4, URZ, 0xffffffff, UP0 ;  /* 0xffffffffff049887 */ /* 0x000fc80008000000 */
[----:B------:R-:W-:-:S04]  /*04e0*/  ULOP3.LUT UR4, UR4, 0x1, URZ, 0xc0, !UPT ;  /* 0x0000000104047892 */ /* 0x000fc8000f8ec0ff */
[----:B------:R-:W-:-:S11]  /*04f0*/  UISETP.NE.U32.AND UP5, UPT, UR4, 0x1, UPT ;  /* 0x000000010400788c */ /* 0x000fd6000bfa5070 */
.L_x_8:
[----:B------:R-:W3:Y:S01]  /*0500*/  SHFL.IDX PT, R0, R81, RZ, 0x1f ;  /* 0x00001fff51007589 */ /* 0x000ee200000e0000 */
[----:B------:R-:W-:-:S04]  /*0510*/  UISETP.NE.AND UP0, UPT, UR11, 0x2, UPT ;  /* 0x000000020b00788c */ /* 0x000fc8000bf05270 */
[----:B------:R-:W-:Y:S02]  /*0520*/  UISETP.EQ.AND UP1, UPT, UR18, URZ, !UP0 ;  /* 0x000000ff1200728c */ /* 0x000fe4000c722270 */
[----:B------:R-:W-:-:S04]  /*0530*/  USEL UR26, URZ, 0x1, UP0 ;  /* 0x00000001ff1a7887 */ /* 0x000fc80008000000 */
[----:B------:R-:W-:Y:S02]  /*0540*/  PLOP3.LUT P3, PT, P0, PT, UP1, 0x80, 0x8 ;  /* 0x000000000008781c */ /* 0x000fe4000076f018 */
[----:B---3--:R-:W-:-:S13]  /*0550*/  ISETP.NE.AND P1, PT, R0, RZ, PT ;  /* 0x000000ff0000720c */ /* 0x008fda0003f25270 */
[----:B------:R-:W-:Y:S05]  /*0560*/  @P1 BRA `(.L_x_9) ;  /* 0x0000000000d01947 */ /* 0x000fea0003800000 */
[----:B------:R-:W-:Y:S01]  /*0570*/  ELECT P1, URZ, PT ;  /* 0x0000000000ff782f */ /* 0x000fe20003820000 */
[----:B------:R-:W-:-:S12]  /*0580*/  BSSY.RECONVERGENT B0, `(.L_x_9) ;  /* 0x0000032000007945 */ /* 0x000fd80003800200 */
[----:B------:R-:W-:Y:S05]  /*0590*/  @!P1 BRA `(.L_x_10) ;  /* 0x0000000000c09947 */ /* 0x000fea0003800000 */
[----:B------:R-:W-:Y:S01]  /*05a0*/  UMOV UR6, 0x400 ;  /* 0x0000040000067882 */ /* 0x000fe20000000000 */
[----:B------:R-:W-:Y:S01]  /*05b0*/  UMOV UR5, 0x1 ;  /* 0x0000000100057882 */ /* 0x000fe20000000000 */
[----:B------:R-:W-:Y:S01]  /*05c0*/  UMOV UR4, 0x3 ;  /* 0x0000000300047882 */ /* 0x000fe20000000000 */
[----:B------:R-:W-:Y:S02]  /*05d0*/  ULEA UR6, UR54, UR6, 0x18 ;  /* 0x0000000636067291 */ /* 0x000fe4000f8ec0ff */
[----:B------:R-:W-:-:S04]  /*05e0*/  UIADD3 UR8, UPT, UPT, -UR5, 0x100000, URZ ;  /* 0x0010000005087890 */ /* 0x000fc8000fffe1ff */
[----:B------:R-:W-:Y:S02]  /*05f0*/  USHF.L.U32 UR9, UR8, 0xb, URZ ;  /* 0x0000000b08097899 */ /* 0x000fe400080006ff */
[----:B------:R-:W-:Y:S02]  /*0600*/  USHF.L.U32 UR8, UR8, 0x1, URZ ;  /* 0x0000000108087899 */ /* 0x000fe400080006ff */
[----:B------:R-:W-:-:S04]  /*0610*/  UIADD3 UR4, UPT, UPT, -UR4, 0x100000, URZ ;  /* 0x0010000004047890 */ /* 0x000fc8000fffe1ff */
[----:B------:R-:W-:Y:S02]  /*0620*/  USHF.L.U32 UR5, UR4, 0xb, URZ ;  /* 0x0000000b04057899 */ /* 0x000fe400080006ff */
[----:B------:R-:W-:Y:S01]  /*0630*/  USHF.L.U32 UR4, UR4, 0x1, URZ ;  /* 0x0000000104047899 */ /* 0x000fe200080006ff */
[----:B------:R-:W3:Y:S03]  /*0640*/  FENCE.VIEW.ASYNC.S ;  /* 0x00000000000073c6 */ /* 0x000ee60000000000 */
[----:B---3--:R3:W4:Y:S08]  /*0650*/  SYNCS.EXCH.64 URZ, [UR6], UR8 ;  /* 0x0000000806ff75b2 */ /* 0x0087300008000100 */
[----:B------:R3:W1:Y:S01]  /*0660*/  SYNCS.EXCH.64 URZ, [UR6+0x90], UR4 ;  /* 0x0000900406ff75b2 */ /* 0x0006620008000100 */
        /* <DEDUP_REMOVED lines=33> */
[----:B------:R3:W1:Y:S02]  /*0880*/  SYNCS.EXCH.64 URZ, [UR6+0x118], UR4 ;  /* 0x0001180406ff75b2 */ /* 0x0006640008000100 */
[----:B---34-:R-:W-:Y:S01]  /*0890*/  NOP ;  /* 0x0000000000007918 */ /* 0x018fe20000000000 */
.L_x_10:
[----:B------:R-:W-:Y:S05]  /*08a0*/  BSYNC.RECONVERGENT B0 ;  /* 0x0000000000007941 */ /* 0x000fea0003800200 */
.L_x_9:
[----:B------:R-:W3:Y:S01]  /*08b0*/  SHFL.IDX PT, R0, R81, RZ, 0x1f ;  /* 0x00001fff51007589 */ /* 0x000ee200000e0000 */
[----:B------:R-:W-:Y:S01]  /*08c0*/  NOP ;  /* 0x0000000000007918 */ /* 0x000fe20000000000 */
[----:B---3--:R-:W-:-:S13]  /*08d0*/  ISETP.NE.AND P1, PT, R0, 0x1, PT ;  /* 0x000000010000780c */ /* 0x008fda0003f25270 */
[----:B------:R-:W-:Y:S05]  /*08e0*/  @P1 BRA `(.L_x_11) ;  /* 0x00000000003c1947 */ /* 0x000fea0003800000 */
        /* <DEDUP_REMOVED lines=10> */
[----:B------:R-:W-:Y:S01]  /*0990*/  ELECT P1, URZ, PT ;  /* 0x0000000000ff782f */ /* 0x000fe20003820000 */
[----:B------:R-:W3:Y:S02]  /*09a0*/  FENCE.VIEW.ASYNC.S ;  /* 0x00000000000073c6 */ /* 0x000ee40000000000 */
[----:B---3--:R3:W4:Y:S08]  /*09b0*/  SYNCS.EXCH.64 URZ, [UR6+0x120], UR8 ;  /* 0x0001200806ff75b2 */ /* 0x0087300008000100 */
[----:B------:R3:W1:Y:S01]  /*09c0*/  SYNCS.EXCH.64 URZ, [UR6+0x128], UR4 ;  /* 0x0001280406ff75b2 */ /* 0x0006620008000100 */
[----:B------:R-:W-:Y:S01]  /*09d0*/  NOP ;  /* 0x0000000000007918 */ /* 0x000fe20000000000 */
.L_x_11:
[----:B------:R-:W2:Y:S01]  /*09e0*/  SHFL.IDX PT, R0, R81, RZ, 0x1f ;  /* 0x00001fff51007589 */ /* 0x000ea200000e0000 */
[----:B------:R-:W-:Y:S01]  /*09f0*/  NOP ;  /* 0x0000000000007918 */ /* 0x000fe20000000000 */
[----:B--2---:R-:W-:-:S13]  /*0a00*/  ISETP.NE.AND P1, PT, R0, 0x3, PT ;  /* 0x000000030000780c */ /* 0x004fda0003f25270 */
[----:B------:R-:W-:Y:S05]  /*0a10*/  @P1 BRA `(.L_x_12) ;  /* 0x00000000002c1947 */ /* 0x000fea0003800000 */
[----:B---3--:R-:W-:Y:S01]  /*0a20*/  UMOV UR5, 0x400 ;  /* 0x0000040000057882 */ /* 0x008fe20000000000 */
[----:B------:R-:W-:Y:S01]  /*0a30*/  UMOV UR4, 0x20 ;  /* 0x0000002000047882 */ /* 0x000fe20000000000 */
[----:B------:R-:W-:Y:S02]  /*0a40*/  ULEA UR5, UR54, UR5, 0x18 ;  /* 0x0000000536057291 */ /* 0x000fe4000f8ec0ff */
[----:B------:R-:W-:-:S04]  /*0a50*/  UIADD3 UR6, UPT, UPT, -UR4, 0x100000, URZ ;  /* 0x0010000004067890 */ /* 0x000fc8000fffe1ff */
[----:B------:R-:W-:Y:S02]  /*0a60*/  USHF.L.U32 UR7, UR6, 0xb, URZ ;  /* 0x0000000b06077899 */ /* 0x000fe400080006ff */
[----:B------:R-:W-:Y:S01]  /*0a70*/  USHF.L.U32 UR6, UR6, 0x1, URZ ;  /* 0x0000000106067899 */ /* 0x000fe200080006ff */
[----:B------:R-:W-:Y:S01]  /*0a80*/  ELECT P1, URZ, PT ;  /* 0x0000000000ff782f */ /* 0x000fe20003820000 */
[----:B------:R-:W2:Y:S10]  /*0a90*/  FENCE.VIEW.ASYNC.S ;  /* 0x00000000000073c6 */ /* 0x000eb40000000000 */
[----:B--2---:R2:W3:Y:S01]  /*0aa0*/  SYNCS.EXCH.64 URZ, [UR5+0x130], UR6 ;  /* 0x0001300605ff75b2 */ /* 0x0044e20008000100 */
[----:B------:R2:W1:Y:S01]  /*0ab0*/  SYNCS.EXCH.64 URZ, [UR5+0x138], UR6 ;  /* 0x0001380605ff75b2 */ /* 0x0004620008000100 */
[----:B------:R-:W-:Y:S01]  /*0ac0*/  NOP ;  /* 0x0000000000007918 */ /* 0x000fe20000000000 */
.L_x_12:
[----:B------:R-:W4:Y:S01]  /*0ad0*/  SHFL.IDX PT, R0, R81, RZ, 0x1f ;  /* 0x00001fff51007589 */ /* 0x000f2200000e0000 */
[----:B------:R-:W-:Y:S01]  /*0ae0*/  NOP ;  /* 0x0000000000007918 */ /* 0x000fe20000000000 */
[----:B----4-:R-:W-:-:S13]  /*0af0*/  ISETP.NE.AND P1, PT, R0, 0x4, PT ;  /* 0x000000040000780c */ /* 0x010fda0003f25270 */
[----:B------:R-:W-:Y:S05]  /*0b00*/  @P1 BRA `(.L_x_13) ;  /* 0x0000000000481947 */ /* 0x000fea0003800000 */
[----:B--23--:R-:W-:Y:S01]  /*0b10*/  UMOV UR6, 0x720 ;  /* 0x0000072000067882 */ /* 0x00cfe20000000000 */
[----:B------:R-:W-:Y:S01]  /*0b20*/  UMOV UR5, 0x400 ;  /* 0x0000040000057882 */ /* 0x000fe20000000000 */
[----:B------:R-:W-:Y:S01]  /*0b30*/  USEL UR6, UR6, 0x620, UP5 ;  /* 0x0000062006067887 */ /* 0x000fe2000a800000 */
        /* <DEDUP_REMOVED lines=9> */
[----:B------:R-:W2:Y:S02]  /*0bd0*/  FENCE.VIEW.ASYNC.S ;  /* 0x00000000000073c6 */ /* 0x000ea40000000000 */
[----:B--2---:R4:W2:Y:S08]  /*0be0*/  SYNCS.EXCH.64 URZ, [UR5+0x140], UR8 ;  /* 0x0001400805ff75b2 */ /* 0x0048b00008000100 */
[----:B------:R4:W3:Y:S01]  /*0bf0*/  SYNCS.EXCH.64 URZ, [UR5+0x150], UR6 ;  /* 0x0001500605ff75b2 */ /* 0x0008e20008000100 */
[----:B------:R4:W1:Y:S01]  /*0c00*/  SYNCS.EXCH.64 URZ, [UR5+0x148], UR8 ;  /* 0x0001480805ff75b2 */ /* 0x0008620008000100 */
[----:B------:R4:W1:Y:S02]  /*0c10*/  SYNCS.EXCH.64 URZ, [UR5+0x158], UR6 ;  /* 0x0001580605ff75b2 */ /* 0x0008640008000100 */
[----:B----4-:R-:W-:Y:S01]  /*0c20*/  NOP ;  /* 0x0000000000007918 */ /* 0x010fe20000000000 */
.L_x_13:
[----:B------:R-:W4:Y:S01]  /*0c30*/  SHFL.IDX PT, R0, R81, RZ, 0x1f ;  /* 0x00001fff51007589 */ /* 0x000f2200000e0000 */
[----:B------:R-:W-:Y:S01]  /*0c40*/  NOP ;  /* 0x0000000000007918 */ /* 0x000fe20000000000 */
[----:B----4-:R-:W-:-:S13]  /*0c50*/  ISETP.NE.AND P1, PT, R0, 0x5, PT ;  /* 0x000000050000780c */ /* 0x010fda0003f25270 */
[----:B------:R-:W-:Y:S05]  /*0c60*/  @P1 BRA `(.L_x_14) ;  /* 0x0000000000541947 */ /* 0x000fea0003800000 */
[----:B--23--:R-:W-:Y:S01]  /*0c70*/  UMOV UR6, 0x400 ;  /* 0x0000040000067882 */ /* 0x00cfe20000000000 */
        /* <DEDUP_REMOVED lines=14> */
[----:B------:R4:W1:Y:S01]  /*0d60*/  SYNCS.EXCH.64 URZ, [UR6+0x188], UR4 ;  /* 0x0001880406ff75b2 */ /* 0x0008620008000100 */
[----:B------:R4:W1:Y:S01]  /*0d70*/  SYNCS.EXCH.64 URZ, [UR6+0x170], UR8 ;  /* 0x0001700806ff75b2 */ /* 0x0008620008000100 */
[----:B------:R4:W1:Y:S01]  /*0d80*/  SYNCS.EXCH.64 URZ, [UR6+0x190], UR4 ;  /* 0x0001900406ff75b2 */ /* 0x0008620008000100 */
[----:B------:R4:W1:Y:S01]  /*0d90*/  SYNCS.EXCH.64 URZ, [UR6+0x178], UR8 ;  /* 0x0001780806ff75b2 */ /* 0x0008620008000100 */
[----:B------:R4:W1:Y:S02]  /*0da0*/  SYNCS.EXCH.64 URZ, [UR6+0x198], UR4 ;  /* 0x0001980406ff75b2 */ /* 0x0008640008000100 */
[----:B----4-:R-:W-:Y:S01]  /*0db0*/  NOP ;  /* 0x0000000000007918 */ /* 0x010fe20000000000 */
.L_x_14:
[----:B------:R-:W4:Y:S01]  /*0dc0*/  SHFL.IDX PT, R0, R81, RZ, 0x1f ;  /* 0x00001fff51007589 */ /* 0x000f2200000e0000 */
[----:B------:R-:W-:Y:S01]  /*0dd0*/  ISETP.NE.OR P0, PT, RZ, UR11, !P0 ;  /* 0x0000000bff007c0c */ /* 0x000fe2000c705670 */
[----:B------:R-:W-:Y:S01]  /*0de0*/  NOP ;  /* 0x0000000000007918 */ /* 0x000fe20000000000 */
[----:B----4-:R-:W-:-:S13]  /*0df0*/  ISETP.NE.AND P1, PT, R0, 0x3, PT ;  /* 0x000000030000780c */ /* 0x010fda0003f25270 */
[----:B------:R-:W-:Y:S05]  /*0e00*/  @P1 BRA `(.L_x_15) ;  /* 0x0000000000341947 */ /* 0x000fea0003800000 */
[----:B--23--:R-:W-:Y:S01]  /*0e10*/  UMOV UR5, 0x400 ;  /* 0x0000040000057882 */ /* 0x00cfe20000000000 */
[----:B------:R-:W-:Y:S01]  /*0e20*/  UMOV UR4, 0x20 ;  /* 0x0000002000047882 */ /* 0x000fe20000000000 */
[----:B------:R-:W-:Y:S02]  /*0e30*/  ULEA UR5, UR54, UR5, 0x18 ;  /* 0x0000000536057291 */ /* 0x000fe4000f8ec0ff */
[----:B------:R-:W-:-:S04]  /*0e40*/  UIADD3 UR6, UPT, UPT, -UR4, 0x100000, URZ ;  /* 0x0010000004067890 */ /* 0x000fc8000fffe1ff */
[----:B------:R-:W-:Y:S02]  /*0e50*/  USHF.L.U32 UR7, UR6, 0xb, URZ ;  /* 0x0000000b06077899 */ /* 0x000fe400080006ff */
[----:B------:R-:W-:Y:S01]  /*0e60*/  USHF.L.U32 UR6, UR6, 0x1, URZ ;  /* 0x0000000106067899 */ /* 0x000fe200080006ff */
[----:B------:R-:W-:Y:S01]  /*0e70*/  ELECT P1, URZ, PT ;  /* 0x0000000000ff782f */ /* 0x000fe20003820000 */
[----:B------:R-:W2:Y:S10]  /*0e80*/  FENCE.VIEW.ASYNC.S ;  /* 0x00000000000073c6 */ /* 0x000eb40000000000 */
[----:B--2---:R4:W2:Y:S01]  /*0e90*/  SYNCS.EXCH.64 URZ, [UR5+0x1a0], UR6 ;  /* 0x0001a00605ff75b2 */ /* 0x0048a20008000100 */
[----:B------:R4:W3:Y:S01]  /*0ea0*/  SYNCS.EXCH.64 URZ, [UR5+0x1b0], UR6 ;  /* 0x0001b00605ff75b2 */ /* 0x0008e20008000100 */
[----:B------:R4:W1:Y:S01]  /*0eb0*/  SYNCS.EXCH.64 URZ, [UR5+0x1a8], UR6 ;  /* 0x0001a80605ff75b2 */ /* 0x0008620008000100 */
[----:B------:R4:W1:Y:S02]  /*0ec0*/  SYNCS.EXCH.64 URZ, [UR5+0x1b8], UR6 ;  /* 0x0001b80605ff75b2 */ /* 0x0008640008000100 */
[----:B----4-:R-:W-:Y:S01]  /*0ed0*/  NOP ;  /* 0x0000000000007918 */ /* 0x010fe20000000000 */
.L_x_15:
[----:B------:R-:W4:Y:S01]  /*0ee0*/  LDCU UR12, c[0x0][0x36c] ;  /* 0x00006d80ff0c77ac */ /* 0x000f220008000800 */
[----:B------:R-:W-:Y:S01]  /*0ef0*/  LOP3.LUT R0, R69, 0x1f, RZ, 0xc0, !PT ;  /* 0x0000001f45007812 */ /* 0x000fe200078ec0ff */
[----:B------:R-:W-:Y:S01]  /*0f00*/  NOP ;  /* 0x0000000000007918 */ /* 0x000fe20000000000 */
[----:B------:R-:W-:Y:S01]  /*0f10*/  VOTEU.ALL UP0, P0 ;  /* 0x0000000000ff7886 */ /* 0x000fe20000000000 */
[----:B--23--:R-:W-:Y:S01]  /*0f20*/  UMOV UR6, 0x20 ;  /* 0x0000002000067882 */ /* 0x00cfe20000000000 */
[----:B------:R-:W-:-:S03]  /*0f30*/  UISETP.NE.AND UP6, UPT, UR11, URZ, UPT ;  /* 0x000000ff0b00728c */ /* 0x000fc6000bfc5270 */
[----:B------:R-:W-:Y:S01]  /*0f40*/  @!UP0 UMOV UR4, 0x400 ;  /* 0x0000040000048882 */ /* 0x000fe20000000000 */
[----:B------:R-:W-:-:S04]  /*0f50*/  @!UP0 UIADD3 UR6, UPT, UPT, -UR6, 0x100000, URZ ;  /* 0x0010000006068890 */ /* 0x000fc8000fffe1ff */
[----:B------:R-:W-:Y:S02]  /*0f60*/  @!UP0 USHF.L.U32 UR7, UR6, 0xb, URZ ;  /* 0x0000000b06078899 */ /* 0x000fe400080006ff */
[----:B------:R-:W-:Y:S02]  /*0f70*/  @!UP0 USHF.L.U32 UR6, UR6, 0x1, URZ ;  /* 0x0000000106068899 */ /* 0x000fe400080006ff */
[----:B------:R-:W-:Y:S01]  /*0f80*/  @!UP0 ULEA UR4, UR54, UR4, 0x18 ;  /* 0x0000000436048291 */ /* 0x000fe2000f8ec0ff */
[----:B------:R-:W-:Y:S01]  /*0f90*/  VOTEU.ALL UP0, P0 ;  /* 0x0000000000ff7886 */ /* 0x000fe20000000000 */
[----:B----4-:R-:W-:Y:S01]  /*0fa0*/  UISETP.EQ.U32.AND UP1, UPT, UR12, 0x1, UPT ;  /* 0x000000010c00788c */ /* 0x010fe2000bf22070 */
[----:B------:R-:W2:Y:S09]  /*0fb0*/  FENCE.VIEW.ASYNC.S ;  /* 0x00000000000073c6 */ /* 0x000eb20000000000 */
[----:B--2---:R2:W3:Y:S02]  /*0fc0*/  @!UP0 SYNCS.EXCH.64 URZ, [UR4+0x1c0], UR6 ;  /* 0x0001c00604ff85b2 */ /* 0x0044e40008000100 */
[----:B--2---:R-:W-:Y:S01]  /*0fd0*/  UP2UR UR4, UPR, URZ, 0x2 ;  /* 0x00000002ff047883 */ /* 0x004fe20008000000 */
[----:B------:R-:W-:Y:S11]  /*0fe0*/  BRA.U !UP1, `(.L_x_16) ;  /* 0x0000000109087547 */ /* 0x000ff6000b800000 */
[----:B-1-3--:R-:W-:Y:S01]  /*0ff0*/  UCGABAR_ARV ;  /* 0x00000000000079c7 */ /* 0x00afe20008000000 */
[----:B------:R-:W-:Y:S05]  /*1000*/  BRA `(.L_x_17) ;  /* 0x0000000000047947 */ /* 0x000fea0003800000 */
.L_x_16:
[----:B-1-3--:R-:W-:Y:S01]  /*1010*/  NOP ;  /* 0x0000000000007918 */ /* 0x00afe20000000000 */
.L_x_17:
[----:B------:R-:W1:Y:S01]  /*1020*/  S2UR UR10, SR_CTAID.X ;  /* 0x00000000000a79c3 */ /* 0x000e620000002500 */
[----:B------:R-:W-:-:S05]  /*1030*/  CS2R.32 R3, SR_CgaSize ;  /* 0x0000000000037805 */ /* 0x000fca0000008a00 */
[----:B------:R-:W-:-:S05]  /*1040*/  IMAD R3, R3, -0xa0, RZ ;  /* 0xffffff6003037824 */ /* 0x000fca00078e02ff */
[----:B------:R-:W-:-:S14]  /*1050*/  R2UR UR5, R3 ;  /* 0x00000000030572ca */ /* 0x000fdc00000e0000 */
[----:B------:R-:W2:Y:S01]  /*1060*/  LDCU UR5, c[0x0][UR5+0x2b0] ;  /* 0x00005600050577ac */ /* 0x000ea20008000800 */
[----:B------:R-:W-:-:S05]  /*1070*/  CS2R.32 R3, SR_CgaSize ;  /* 0x0000000000037805 */ /* 0x000fca0000008a00 */
[----:B------:R-:W-:-:S05]  /*1080*/  IMAD R3, R3, -0xa0, RZ ;  /* 0xffffff6003037824 */ /* 0x000fca00078e02ff */
[----:B------:R-:W-:-:S14]  /*1090*/  R2UR UR4, R3 ;  /* 0x00000000030472ca */ /* 0x000fdc00000e0000 */
[----:B------:R-:W3:Y:S01]  /*10a0*/  LDCU UR4, c[0x0][UR4+0x2b4] ;  /* 0x00005680040477ac */ /* 0x000ee20008000800 */
[----:B------:R-:W4:Y:S01]  /*10b0*/  S2UR UR51, SR_CTAID.Y ;  /* 0x00000000003379c3 */ /* 0x000f220000002600 */
[----:B------:R-:W-:-:S05]  /*10c0*/  CS2R.32 R3, SR_CgaSize ;  /* 0x0000000000037805 */ /* 0x000fca0000008a00 */
[----:B------:R-:W-:-:S05]  /*10d0*/  IMAD R3, R3, -0xa0, RZ ;  /* 0xffffff6003037824 */ /* 0x000fca00078e02ff */
[----:B------:R-:W-:-:S14]  /*10e0*/  R2UR UR7, R3 ;  /* 0x00000000030772ca */ /* 0x000fdc00000e0000 */
[----:B------:R-:W3:Y:S01]  /*10f0*/  LDCU UR7, c[0x0][UR7+0x2a0] ;  /* 0x00005400070777ac */ /* 0x000ee20008000800 */
[----:B------:R-:W-:-:S05]  /*1100*/  CS2R.32 R3, SR_CgaSize ;  /* 0x0000000000037805 */ /* 0x000fca0000008a00 */
[----:B------:R-:W-:-:S05]  /*1110*/  IMAD R3, R3, -0xa0, RZ ;  /* 0xffffff6003037824 */ /* 0x000fca00078e02ff */
[----:B------:R-:W-:-:S14]  /*1120*/  R2UR UR6, R3 ;  /* 0x00000000030672ca */ /* 0x000fdc00000e0000 */
[----:B------:R-:W3:Y:S01]  /*1130*/  LDCU UR6, c[0x0][UR6+0x2a4] ;  /* 0x00005480060677ac */ /* 0x000ee20008000800 */
[----:B------:R-:W-:Y:S02]  /*1140*/  USHF.R.U32.HI UR31, URZ, 0x1, UR54 ;  /* 0x00000001ff1f7899 */ /* 0x000fe40008011636 */
[----:B------:R-:W-:Y:S02]  /*1150*/  USHF.R.U32.HI UR30, URZ, 0x2, UR54 ;  /* 0x00000002ff1e7899 */ /* 0x000fe40008011636 */
[----:B------:R-:W-:Y:S01]  /*1160*/  USHF.L.U32 UR15, UR54, 0xa, URZ ;  /* 0x0000000a360f7899 */ /* 0x000fe200080006ff */
[----:B------:R-:W3:Y:S01]  /*1170*/  LDCU UR20, c[0x0][0xb24] ;  /* 0x00016480ff1477ac */ /* 0x000ee20008000800 */
[----:B-1----:R-:W-:Y:S01]  /*1180*/  I2FP.F32.U32 R3, UR10 ;  /* 0x0000000a00037c45 */ /* 0x002fe20008201000 */
[----:B------:R-:W1:Y:S04]  /*1190*/  LDCU UR37, c[0x0][0xb24] ;  /* 0x00016480ff2577ac */ /* 0x000e680008000800 */
[----:B--2---:R-:W-:Y:S01]  /*11a0*/  FMUL R3, R3, UR5 ;  /* 0x0000000503037c20 */ /* 0x004fe20008400000 */
[----:B------:R-:W-:Y:S01]  /*11b0*/  ULOP3.LUT UR5, UR54, 0x3, URZ, 0xc0, !UPT ;  /* 0x0000000336057892 */ /* 0x000fe2000f8ec0ff */
[----:B----4-:R-:W-:Y:S01]  /*11c0*/  I2FP.F32.U32 R2, UR51 ;  /* 0x0000003300027c45 */ /* 0x010fe20008201000 */
[----:B------:R-:W2:Y:S03]  /*11d0*/  LDCU UR19, c[0x0][0xb30] ;  /* 0x00016600ff1377ac */ /* 0x000ea60008000800 */
[----:B------:R-:W4:Y:S01]  /*11e0*/  F2I.U32.TRUNC.NTZ R3, R3 ;  /* 0x0000000300037305 */ /* 0x000f22000020f000 */
[----:B---3--:R-:W-:Y:S01]  /*11f0*/  FMUL R2, R2, UR4 ;  /* 0x0000000402027c20 */ /* 0x008fe20008400000 */
[----:B------:R-:W-:-:S02]  /*1200*/  ULOP3.LUT UR4, UR54, 0x4, URZ, 0xc0, !UPT ;  /* 0x0000000436047892 */ /* 0x000fc4000f8ec0ff */
[----:B------:R-:W-:Y:S02]  /*1210*/  UISETP.GT.U32.AND UP1, UPT, UR5, 0xffff, UPT ;  /* 0x0000ffff0500788c */ /* 0x000fe4000bf24070 */
[----:B------:R-:W-:Y:S02]  /*1220*/  ULOP3.LUT UR4, UR4, 0x1, UR54, 0xf8, !UPT ;  /* 0x0000000104047892 */ /* 0x000fe4000f8ef836 */
[----:B------:R-:W3:Y:S01]  /*1230*/  F2I.U32.TRUNC.NTZ R2, R2 ;  /* 0x0000000200027305 */ /* 0x000ee2000020f000 */
[----:B------:R-:W-:Y:S01]  /*1240*/  UMOV UR14, 0x11 ;  /* 0x00000011000e7882 */ /* 0x000fe20000000000 */
[----:B------:R-:W-:Y:S01]  /*1250*/  UMOV UR13, 0x5 ;  /* 0x00000005000d7882 */ /* 0x000fe20000000000 */
[----:B------:R-:W-:Y:S02]  /*1260*/  UISETP.GT.U32.AND UP0, UPT, UR4, 0xffff, UPT ;  /* 0x0000ffff0400788c */ /* 0x000fe4000bf04070 */
[----:B------:R-:W-:Y:S01]  /*1270*/  USEL UR5, UR5, 0xffff, !UP1 ;  /* 0x0000ffff05057887 */ /* 0x000fe2000c800000 */
[----:B----4-:R-:W-:Y:S01]  /*1280*/  R2UR UR49, R3 ;  /* 0x00000000033172ca */ /* 0x010fe200000e0000 */
[----:B------:R-:W-:Y:S01]  /*1290*/  USEL UR4, UR4, 0xffff, !UP0 ;  /* 0x0000ffff04047887 */ /* 0x000fe2000c000000 */
[----:B------:R-:W-:-:S02]  /*12a0*/  PRMT R3, RZ, 0x7610, R3 ;  /* 0x00007610ff037816 */ /* 0x000fc40000000003 */
[----:B---3--:R-:W-:Y:S02]  /*12b0*/  R2UR UR48, R2 ;  /* 0x00000000023072ca */ /* 0x008fe400000e0000 */
[----:B------:R-:W-:-:S07]  /*12c0*/  PRMT R2, RZ, 0x7610, R2 ;  /* 0x00007610ff027816 */ /* 0x000fce0000000002 */
[----:B------:R-:W-:-:S04]  /*12d0*/  UIADD3 UR49, UPT, UPT, -UR49, URZ, URZ ;  /* 0x000000ff31317290 */ /* 0x000fc8000fffe1ff */
[----:B------:R-:W-:Y:S02]  /*12e0*/  UIMAD UR49, UR7, UR49, UR10 ;  /* 0x00000031073172a4 */ /* 0x000fe4000f8e020a */
[----:B------:R-:W-:-:S04]  /*12f0*/  UIADD3 UR48, UPT, UPT, -UR48, URZ, URZ ;  /* 0x000000ff30307290 */ /* 0x000fc8000fffe1ff */
[----:B------:R-:W-:Y:S01]  /*1300*/  UIMAD UR48, UR6, UR48, UR51 ;  /* 0x00000030063072a4 */ /* 0x000fe2000f8e0233 */
[----:B-12---:R-:W-:Y:S11]  /*1310*/  BRA.U UP6, `(.L_x_18) ;  /* 0x0000000106647547 */ /* 0x006ff6000b800000 */
[----:B------:R-:W-:Y:S02]  /*1320*/  UISETP.NE.AND UP0, UPT, UR48, URZ, UPT ;  /* 0x000000ff3000728c */ /* 0x000fe4000bf05270 */
[----:B------:R-:W-:Y:S02]  /*1330*/  UISETP.NE.AND UP2, UPT, UR48, 0x1, UPT ;  /* 0x000000013000788c */ /* 0x000fe4000bf45270 */
[----:B------:R-:W-:Y:S02]  /*1340*/  ULOP3.LUT UR7, UR49, 0x2, URZ, 0x3c, !UPT ;  /* 0x0000000231077892 */ /* 0x000fe4000f8e3cff */
[----:B------:R-:W-:Y:S02]  /*1350*/  UISETP.GT.U32.AND UP4, UPT, UR49, 0x1, UP0 ;  /* 0x000000013100788c */ /* 0x000fe40008784070 */
[----:B------:R-:W-:Y:S02]  /*1360*/  UISETP.GT.U32.AND UP3, UPT, UR49, 0x1, UP2 ;  /* 0x000000013100788c */ /* 0x000fe40009764070 */
[----:B------:R-:W-:-:S02]  /*1370*/  UISETP.GT.U32.AND UP1, UPT, UR7, 0x1, UP0 ;  /* 0x000000010700788c */ /* 0x000fc40008724070 */
[----:B------:R-:W-:Y:S02]  /*1380*/  UISETP.GT.U32.AND UP0, UPT, UR7, 0x1, UP2 ;  /* 0x000000010700788c */ /* 0x000fe40009704070 */
[----:B------:R-:W-:Y:S02]  /*1390*/  USEL UR8, URZ, 0x1, UP4 ;  /* 0x00000001ff087887 */ /* 0x000fe4000a000000 */
[----:B------:R-:W-:Y:S02]  /*13a0*/  USEL UR7, URZ, 0x10, UP3 ;  /* 0x00000010ff077887 */ /* 0x000fe40009800000 */
[----:B------:R-:W-:Y:S02]  /*13b0*/  USEL UR21, URZ, 0x2, UP4 ;  /* 0x00000002ff157887 */ /* 0x000fe4000a000000 */
[----:B------:R-:W-:Y:S02]  /*13c0*/  USEL UR16, URZ, 0x20, UP3 ;  /* 0x00000020ff107887 */ /* 0x000fe40009800000 */
[----:B------:R-:W-:-:S02]  /*13d0*/  USEL UR9, URZ, 0x4, UP1 ;  /* 0x00000004ff097887 */ /* 0x000fc40008800000 */
[----:B------:R-:W-:Y:S02]  /*13e0*/  UIADD3 UR21, UPT, UPT, UR21, UR7, UR8 ;  /* 0x0000000715157290 */ /* 0x000fe4000fffe008 */
[----:B------:R-:W-:Y:S02]  /*13f0*/  USEL UR7, URZ, 0x8, UP1 ;  /* 0x00000008ff077887 */ /* 0x000fe40008800000 */
[----:B------:R-:W-:Y:S02]  /*1400*/  ULOP3.LUT UR6, UR49, 0xfffffffe, URZ, 0xc0, !UPT ;  /* 0xfffffffe31067892 */ /* 0x000fe4000f8ec0ff */
[----:B------:R-:W-:Y:S02]  /*1410*/  USEL UR8, URZ, 0x40, UP0 ;  /* 0x00000040ff087887 */ /* 0x000fe40008000000 */
[----:B------:R-:W-:Y:S02]  /*1420*/  UIADD3 UR9, UPT, UPT, UR9, UR16, UR21 ;  /* 0x0000001009097290 */ /* 0x000fe4000fffe015 */
[----:B------:R-:W-:-:S02]  /*1430*/  ULEA UR6, UR48, UR6, 0x2 ;  /* 0x0000000630067291 */ /* 0x000fc4000f8e10ff */
[----:B------:R-:W-:Y:S02]  /*1440*/  USEL UR16, URZ, 0x80, UP0 ;  /* 0x00000080ff107887 */ /* 0x000fe40008000000 */
[----:B------:R-:W-:-:S03]  /*1450*/  UIADD3 UR8, UPT, UPT, UR7, UR8, UR9 ;  /* 0x0000000807087290 */ /* 0x000fc6000fffe009 */
[----:B------:R-:W-:Y:S01]  /*1460*/  UMOV UR7, 0x3 ;  /* 0x0000000300077882 */ /* 0x000fe20000000000 */
[----:B------:R-:W-:Y:S02]  /*1470*/  UIADD3 UR8, UPT, UPT, UR8, UR16, URZ ;  /* 0x0000001008087290 */ /* 0x000fe4000fffe0ff */
[----:B------:R-:W-:-:S04]  /*1480*/  USHF.L.U32 UR6, UR7, UR6, URZ ;  /* 0x0000000607067299 */ /* 0x000fc800080006ff */
[----:B------:R-:W-:Y:S02]  /*1490*/  MOV R3, UR8 ;  /* 0x0000000800037c02 */ /* 0x000fe40008000f00 */
[----:B------:R-:W-:-:S07]  /*14a0*/  MOV R2, UR6 ;  /* 0x0000000600027c02 */ /* 0x000fce0008000f00 */
.L_x_18:
[----:B------:R-:W1:Y:S01]  /*14b0*/  S2UR UR36, SR_CTAID.Z ;  /* 0x00000000002479c3 */ /* 0x000e620000002700 */
[----:B------:R-:W-:Y:S02]  /*14c0*/  UISETP.GE.AND UP0, UPT, UR20, 0x1, UPT ;  /* 0x000000011400788c */ /* 0x000fe4000bf06270 */
[----:B------:R-:W-:Y:S02]  /*14d0*/  ULOP3.LUT UR5, UR5, 0xffff, URZ, 0xc0, !UPT ;  /* 0x0000ffff05057892 */ /* 0x000fe4000f8ec0ff */
[----:B------:R-:W-:Y:S02]  /*14e0*/  ULOP3.LUT UR4, UR4, 0xffff, URZ, 0xc0, !UPT ;  /* 0x0000ffff04047892 */ /* 0x000fe4000f8ec0ff */
[----:B------:R-:W-:Y:S02]  /*14f0*/  ULOP3.LUT UR16, UR15, 0x1000, URZ, 0xc0, !UPT ;  /* 0x000010000f107892 */ /* 0x000fe4000f8ec0ff */
[----:B------:R-:W-:Y:S02]  /*1500*/  UISETP.NE.AND UP3, UPT, UR11, 0x2, UPT ;  /* 0x000000020b00788c */ /* 0x000fe4000bf65270 */
[----:B------:R-:W-:-:S02]  /*1510*/  ULOP3.LUT UR31, UR31, 0x1, URZ, 0xc0, !UPT ;  /* 0x000000011f1f7892 */ /* 0x000fc4000f8ec0ff */
[----:B------:R-:W-:Y:S02]  /*1520*/  ULOP3.LUT UR30, UR30, 0x1, URZ, 0xc0, !UPT ;  /* 0x000000011e1e7892 */ /* 0x000fe4000f8ec0ff */
[----:B------:R-:W-:Y:S02]  /*1530*/  ULOP3.LUT UR15, UR15, 0x800, URZ, 0xc0, !UPT ;  /* 0x000008000f0f7892 */ /* 0x000fe4000f8ec0ff */
[----:B------:R-:W-:Y:S02]  /*1540*/  USHF.L.U32 UR14, UR14, UR5, URZ ;  /* 0x000000050e0e7299 */ /* 0x000fe400080006ff */
[----:B------:R-:W-:Y:S01]  /*1550*/  USHF.L.U32 UR13, UR13, UR4, URZ ;  /* 0x000000040d0d7299 */ /* 0x000fe200080006ff */
[----:B------:R-:W-:Y:S01]  /*1560*/  UMOV UR50, UR10 ;  /* 0x0000000a00327c82 */ /* 0x000fe20008000000 */
[----:B------:R-:W-:Y:S10]  /*1570*/  BRA.U !UP0, `(.L_x_19) ;  /* 0x0000000108b87547 */ /* 0x000ff4000b800000 */
[----:B------:R-:W2:Y:S01]  /*1580*/  LDCU.128 UR4, c[0x0][0xb10] ;  /* 0x00016200ff0477ac */ /* 0x000ea20008000c00 */
[----:B------:R-:W3:Y:S01]  /*1590*/  LDCU UR23, c[0x0][0x370] ;  /* 0x00006e00ff1777ac */ /* 0x000ee20008000800 */
[----:B------:R-:W4:Y:S01]  /*15a0*/  LDCU UR22, c[0x0][0x374] ;  /* 0x00006e80ff1677ac */ /* 0x000f220008000800 */
[----:B------:R-:W1:Y:S01]  /*15b0*/  LDCU UR50, c[0x0][0xb0c] ;  /* 0x00016180ff3277ac */ /* 0x000e620008000800 */
[----:B------:R-:W3:Y:S01]  /*15c0*/  LDCU UR21, c[0x0][0xb20] ;  /* 0x00016400ff1577ac */ /* 0x000ee20008000800 */
[----:B------:R-:W3:Y:S01]  /*15d0*/  LDCU.64 UR8, c[0x0][0xb28] ;  /* 0x00016500ff0877ac */ /* 0x000ee20008000a00 */
[----:B--2---:R-:W-:Y:S02]  /*15e0*/  UISETP.NE.AND UP0, UPT, UR6, 0x1, UPT ;  /* 0x000000010600788c */ /* 0x004fe4000bf05270 */
[----:B----4-:R-:W-:Y:S02]  /*15f0*/  UIMAD.WIDE.U32 UR28, UR22, UR7, URZ ;  /* 0x00000007161c72a5 */ /* 0x010fe4000f8e00ff */
[----:B------:R-:W-:-:S02]  /*1600*/  UISETP.NE.AND UP2, UPT, UR20, 0x1, UPT ;  /* 0x000000011400788c */ /* 0x000fc4000bf45270 */
[----:B-1----:R-:W-:Y:S02]  /*1610*/  UISETP.NE.AND UP1, UPT, UR50, 0x1, UPT ;  /* 0x000000013200788c */ /* 0x002fe4000bf25270 */
[----:B------:R-:W-:Y:S02]  /*1620*/  UIMAD.WIDE.U32 UR32, UR51, UR7, URZ ;  /* 0x00000007332072a5 */ /* 0x000fe4000f8e00ff */
[----:B---3--:R-:W-:Y:S01]  /*1630*/  UIMAD.WIDE.U32 UR24, UR23, UR4, URZ ;  /* 0x00000004171872a5 */ /* 0x008fe2000f8e00ff */
[----:B------:R-:W-:Y:S01]  /*1640*/  UMOV UR7, UR29 ;  /* 0x0000001d00077c82 */ /* 0x000fe20008000000 */
[----:B------:R-:W-:Y:S02]  /*1650*/  UIMAD.WIDE.U32 UR28, UR10, UR4, URZ ;  /* 0x000000040a1c72a5 */ /* 0x000fe4000f8e00ff */
[----:B------:R-:W-:-:S03]  /*1660*/  @UP0 USHF.R.U32.HI UR22, URZ, UR21, UR7 ;  /* 0x00000015ff160299 */ /* 0x000fc60008011607 */
[----:B------:R-:W-:Y:S02]  /*1670*/  @UP1 USHF.R.U32.HI UR23, URZ, UR5, UR25 ;  /* 0x00000005ff171299 */ /* 0x000fe40008011619 */
[----:B------:R-:W-:Y:S02]  /*1680*/  UIMAD.WIDE.U32 UR24, UR22, UR8, URZ ;  /* 0x00000008161872a5 */ /* 0x000fe4000f8e00ff */
[----:B------:R-:W-:Y:S02]  /*1690*/  USHF.R.U32.HI UR33, URZ, UR21, UR33 ;  /* 0x00000015ff217299 */ /* 0x000fe40008011621 */
[----:B------:R-:W-:Y:S02]  /*16a0*/  UIMAD.WIDE.U32 UR34, UR23, UR8, URZ ;  /* 0x00000008172272a5 */ /* 0x000fe4000f8e00ff */
[----:B------:R-:W-:Y:S02]  /*16b0*/  @UP2 USHF.R.U32.HI UR22, URZ, UR9, UR25 ;  /* 0x00000009ff162299 */ /* 0x000fe40008011619 */
[----:B------:R-:W-:-:S02]  /*16c0*/  USHF.R.U32.HI UR29, URZ, UR5, UR29 ;  /* 0x00000005ff1d7299 */ /* 0x000fc4000801161d */
[----:B------:R-:W-:Y:S02]  /*16d0*/  USEL UR33, UR51, UR33, !UP0 ;  /* 0x0000002133217287 */ /* 0x000fe4000c000000 */
[----:B------:R-:W-:Y:S02]  /*16e0*/  @UP2 USHF.R.U32.HI UR23, URZ, UR9, UR35 ;  /* 0x00000009ff172299 */ /* 0x000fe40008011623 */
[----:B------:R-:W-:Y:S02]  /*16f0*/  UIMAD UR22, UR22, UR20, URZ ;  /* 0x00000014161672a4 */ /* 0x000fe4000f8e02ff */
[----:B------:R-:W-:Y:S02]  /*1700*/  USEL UR29, UR10, UR29, !UP1 ;  /* 0x0000001d0a1d7287 */ /* 0x000fe4000c800000 */
[----:B------:R-:W-:Y:S02]  /*1710*/  UIMAD UR4, UR23, UR20, URZ ;  /* 0x00000014170472a4 */ /* 0x000fe4000f8e02ff */
[----:B------:R-:W-:-:S02]  /*1720*/  UISETP.GE.AND UP0, UPT, UR33, UR22, UPT ;  /* 0x000000162100728c */ /* 0x000fc4000bf06270 */
[----:B------:R-:W-:Y:S02]  /*1730*/  UIMAD.WIDE.U32 UR34, UR33, UR8, URZ ;  /* 0x00000008212272a5 */ /* 0x000fe4000f8e00ff */
[----:B------:R-:W-:Y:S02]  /*1740*/  UISETP.GE.OR UP0, UPT, UR29, UR4, UP0 ;  /* 0x000000041d00728c */ /* 0x000fe40008706670 */
[----:B------:R-:W-:Y:S02]  /*1750*/  USHF.R.U32.HI UR4, URZ, UR9, UR35 ;  /* 0x00000009ff047299 */ /* 0x000fe40008011623 */
[----:B------:R-:W-:Y:S02]  /*1760*/  UIMAD.WIDE.U32 UR24, UR29, UR8, URZ ;  /* 0x000000081d1872a5 */ /* 0x000fe4000f8e00ff */
[----:B------:R-:W-:Y:S02]  /*1770*/  USEL UR4, UR33, UR4, !UP2 ;  /* 0x0000000421047287 */ /* 0x000fe4000d000000 */
[----:B------:R-:W-:-:S02]  /*1780*/  UIADD3 UR5, UPT, UPT, -UR33, URZ, URZ ;  /* 0x000000ff21057290 */ /* 0x000fc4000fffe1ff */
[----:B------:R-:W-:Y:S02]  /*1790*/  UIADD3 UR8, UPT, UPT, -UR4, URZ, URZ ;  /* 0x000000ff04087290 */ /* 0x000fe4000fffe1ff */
[----:B------:R-:W-:Y:S02]  /*17a0*/  @!UP0 USHF.R.U32.HI UR9, URZ, UR9, UR25 ;  /* 0x00000009ff098299 */ /* 0x000fe40008011619 */
[----:B------:R-:W-:Y:S02]  /*17b0*/  UIMAD UR8, UR20, UR8, UR33 ;  /* 0x00000008140872a4 */ /* 0x000fe4000f8e0221 */
[----:B------:R-:W-:Y:S02]  /*17c0*/  @!UP0 USEL UR9, UR29, UR9, !UP2 ;  /* 0x000000091d098287 */ /* 0x000fe4000d000000 */
[----:B------:R-:W-:Y:S02]  /*17d0*/  UIADD3 UR7, UPT, UPT, -UR29, URZ, URZ ;  /* 0x000000ff1d077290 */ /* 0x000fe4000fffe1ff */
[----:B------:R-:W-:-:S02]  /*17e0*/  @!UP0 UIMAD UR8, UR8, UR23, UR9 ;  /* 0x00000017080882a4 */ /* 0x000fc4000f8e0209 */
[----:B------:R-:W-:Y:S02]  /*17f0*/  @!UP0 UIADD3 UR4, UPT, UPT, UR4, -UR9, URZ ;  /* 0x8000000904048290 */ /* 0x000fe4000fffe0ff */
[----:B------:R-:W-:Y:S02]  /*1800*/  UIMAD UR5, UR6, UR5, UR51 ;  /* 0x00000005060572a4 */ /* 0x000fe4000f8e0233 */
[----:B------:R-:W-:Y:S02]  /*1810*/  @!UP0 UIMAD UR33, UR4, UR20, UR29 ;  /* 0x00000014042182a4 */ /* 0x000fe4000f8e021d */
[----:B------:R-:W-:Y:S01]  /*1820*/  UIMAD UR7, UR50, UR7, UR10 ;  /* 0x00000007320772a4 */ /* 0x000fe2000f8e020a */
[----:B------:R-:W-:Y:S01]  /*1830*/  @!UP0 UMOV UR29, UR8 ;  /* 0x00000008001d8c82 */ /* 0x000fe20008000000 */
[----:B------:R-:W-:Y:S02]  /*1840*/  UIMAD UR51, UR33, UR6, UR5 ;  /* 0x00000006213372a4 */ /* 0x000fe4000f8e0205 */
[----:B------:R-:W-:-:S12]  /*1850*/  UIMAD UR50, UR29, UR50, UR7 ;  /* 0x000000321d3272a4 */ /* 0x000fd8000f8e0207 */
.L_x_19:
[----:B------:R-:W-:-:S09]  /*1860*/  UISETP.NE.AND UP0, UPT, UR19, 0x1, UPT ;  /* 0x000000011300788c */ /* 0x000fd2000bf05270 */
[----:B------:R-:W-:Y:S05]  /*1870*/  BRA.U UP0, `(.L_x_20) ;  /* 0x0000000100407547 */ /* 0x000fea000b800000 */
[----:B------:R-:W2:Y:S01]  /*1880*/  LDCU.128 UR4, c[0x0][0xb10] ;  /* 0x00016200ff0477ac */ /* 0x000ea20008000c00 */
[----:B------:R-:W3:Y:S01]  /*1890*/  LDCU UR9, c[0x0][0xb0c] ;  /* 0x00016180ff0977ac */ /* 0x000ee20008000800 */
[----:B------:R-:W4:Y:S01]  /*18a0*/  LDCU UR8, c[0x0][0xb20] ;  /* 0x00016400ff0877ac */ /* 0x000f220008000800 */
[----:B--2---:R-:W-:Y:S02]  /*18b0*/  UIMAD.WIDE.U32 UR22, UR50, UR4, URZ ;  /* 0x00000004321672a5 */ /* 0x004fe4000f8e00ff */
[----:B------:R-:W-:Y:S02]  /*18c0*/  UIMAD.WIDE.U32 UR20, UR51, UR7, URZ ;  /* 0x00000007331472a5 */ /* 0x000fe4000f8e00ff */
[----:B---3--:R-:W-:Y:S02]  /*18d0*/  UISETP.NE.AND UP1, UPT, UR9, 0x1, UPT ;  /* 0x000000010900788c */ /* 0x008fe4000bf25270 */
[----:B------:R-:W-:Y:S01]  /*18e0*/  UISETP.NE.AND UP0, UPT, UR6, 0x1, UPT ;  /* 0x000000010600788c */ /* 0x000fe2000bf05270 */
[----:B------:R-:W-:Y:S01]  /*18f0*/  UMOV UR7, UR23 ;  /* 0x0000001700077c82 */ /* 0x000fe20008000000 */
[----:B----4-:R-:W-:-:S02]  /*1900*/  USHF.R.U32.HI UR8, URZ, UR8, UR21 ;  /* 0x00000008ff087299 */ /* 0x010fc40008011615 */
[----:B------:R-:W-:Y:S02]  /*1910*/  USHF.R.U32.HI UR5, URZ, UR5, UR7 ;  /* 0x00000005ff057299 */ /* 0x000fe40008011607 */
[----:B------:R-:W-:Y:S02]  /*1920*/  USEL UR8, UR51, UR8, !UP0 ;  /* 0x0000000833087287 */ /* 0x000fe4000c000000 */
[----:B------:R-:W-:-:S04]  /*1930*/  USEL UR5, UR50, UR5, !UP1 ;  /* 0x0000000532057287 */ /* 0x000fc8000c800000 */
[----:B------:R-:W-:Y:S02]  /*1940*/  UIADD3 UR4, UPT, UPT, -UR8, UR5, URZ ;  /* 0x0000000508047290 */ /* 0x000fe4000fffe1ff */
[----:B------:R-:W-:Y:S02]  /*1950*/  UIADD3 UR5, UPT, UPT, UR8, -UR5, URZ ;  /* 0x8000000508057290 */ /* 0x000fe4000fffe0ff */
[----:B------:R-:W-:Y:S02]  /*1960*/  UIMAD UR51, UR4, UR6, UR51 ;  /* 0x00000006043372a4 */ /* 0x000fe4000f8e0233 */
[----:B------:R-:W-:-:S12]  /*1970*/  UIMAD UR50, UR5, UR9, UR50 ;  /* 0x00000009053272a4 */ /* 0x000fd8000f8e0232 */
.L_x_20:
[----:B------:R-:W-:-:S09]  /*1980*/  UISETP.EQ.U32.AND UP0, UPT, UR12, 0x1, UPT ;  /* 0x000000010c00788c */ /* 0x000fd2000bf02070 */
[----:B------:R-:W-:Y:S05]  /*1990*/  BRA.U !UP0, `(.L_x_21) ;  /* 0x00000001080c7547 */ /* 0x000fea000b800000 */
[----:B------:R-:W-:Y:S01]  /*19a0*/  UCGABAR_WAIT ;  /* 0x0000000000007dc7 */ /* 0x000fe20008000000 */
[----:B------:R-:W-:Y:S01]  /*19b0*/  CCTL.IVALL ;  /* 0x00000000ff00798f */ /* 0x000fe20002000000 */
[----:B------:R-:W-:Y:S05]  /*19c0*/  BRA `(.L_x_22) ;  /* 0x0000000000047947 */ /* 0x000fea0003800000 */
.L_x_21:
[----:B------:R-:W-:Y:S06]  /*19d0*/  BAR.SYNC.DEFER_BLOCKING 0x0 ;  /* 0x0000000000007b1d */ /* 0x000fec0000010000 */
.L_x_22:
[----:B------:R-:W-:Y:S05]  /*19e0*/  BRA.U UP3, `(.L_x_23) ;  /* 0x0000001903b47547 */ /* 0x000fea000b800000 */
[----:B------:R-:W2:Y:S01]  /*19f0*/  LDCU UR6, c[0x0][0x38c] ;  /* 0x00007180ff0677ac */ /* 0x000ea20008000800 */
[----:B------:R-:W-:Y:S01]  /*1a00*/  PLOP3.LUT P1, PT, PT, PT, UP5, 0x80, 0x8 ;  /* 0x000000000008781c */ /* 0x000fe20003f2f058 */
[----:B------:R-:W-:Y:S01]  /*1a10*/  IMAD.MOV.U32 R12, RZ, RZ, 0x1 ;  /* 0x00000001ff0c7424 */ /* 0x000fe200078e00ff */
[----:B------:R-:W-:Y:S01]  /*1a20*/  ISETP.NE.AND P2, PT, R0, RZ, P3 ;  /* 0x000000ff0000720c */ /* 0x000fe20001f45270 */
[----:B------:R-:W-:Y:S01]  /*1a30*/  USHF.L.U32 UR5, UR10, 0x5, URZ ;  /* 0x000000050a057899 */ /* 0x000fe200080006ff */
[----:B------:R-:W-:Y:S01]  /*1a40*/  PLOP3.LUT P1, PT, P1, PT, PT, 0x8, 0x80 ;  /* 0x000000000080781c */ /* 0x000fe20000f2e170 */
[----:B------:R-:W-:Y:S01]  /*1a50*/  USHF.L.U32 UR4, UR10, 0x6, URZ ;  /* 0x000000060a047899 */ /* 0x000fe200080006ff */
[----:B------:R-:W-:Y:S01]  /*1a60*/  CS2R R10, SRZ ;  /* 0x00000000000a7805 */ /* 0x000fe2000001ff00 */
[----:B------:R-:W-:Y:S01]  /*1a70*/  UMOV UR17, 0x400 ;  /* 0x0000040000117882 */ /* 0x000fe20000000000 */
[----:B------:R-:W-:Y:S01]  /*1a80*/  UISETP.NE.AND UP1, UPT, UR11, URZ, UPT ;  /* 0x000000ff0b00728c */ /* 0x000fe2000bf25270 */
[----:B------:R-:W-:Y:S01]  /*1a90*/  IMAD.MOV.U32 R9, RZ, RZ, RZ ;  /* 0x000000ffff097224 */ /* 0x000fe200078e00ff */
[----:B------:R-:W-:Y:S01]  /*1aa0*/  ULEA UR17, UR54, UR17, 0x18 ;  /* 0x0000001136117291 */ /* 0x000fe2000f8ec0ff */
[----:B------:R-:W-:Y:S01]  /*1ab0*/  IMAD.MOV.U32 R8, RZ, RZ, 0x1 ;  /* 0x00000001ff087424 */ /* 0x000fe200078e00ff */
[----:B------:R-:W-:-:S02]  /*1ac0*/  ULOP3.LUT UR5, UR5, 0x20, URZ, 0xc0, !UPT ;  /* 0x0000002005057892 */ /* 0x000fc4000f8ec0ff */
[----:B------:R-:W-:Y:S01]  /*1ad0*/  ULOP3.LUT UR4, UR4, 0x40, URZ, 0xc0, !UPT ;  /* 0x0000004004047892 */ /* 0x000fe2000f8ec0ff */
[----:B------:R-:W3:Y:S01]  /*1ae0*/  LDCU UR19, c[0x0][0x370] ;  /* 0x00006e00ff1377ac */ /* 0x000ee20008000800 */
[----:B--2---:R-:W-:Y:S02]  /*1af0*/  UIADD3 UR7, UPT, UPT, UR6, 0x7f, URZ ;  /* 0x0000007f06077890 */ /* 0x004fe4000fffe0ff */
[----:B------:R-:W-:Y:S02]  /*1b00*/  UIADD3 UR20, UPT, UPT, UR6, 0xfe, URZ ;  /* 0x000000fe06147890 */ /* 0x000fe4000fffe0ff */
[----:B------:R-:W-:Y:S02]  /*1b10*/  USHF.R.S32.HI UR21, URZ, 0x1f, UR7 ;  /* 0x0000001fff157899 */ /* 0x000fe40008011407 */
[----:B------:R-:W-:Y:S02]  /*1b20*/  UIADD3 UR6, UPT, UPT, UR6, -0x1, URZ ;  /* 0xffffffff06067890 */ /* 0x000fe4000fffe0ff */
[----:B------:R-:W-:-:S02]  /*1b30*/  ULEA.HI UR21, UR21, UR7, URZ, 0x7 ;  /* 0x0000000715157291 */ /* 0x000fc4000f8f38ff */
[----:B------:R-:W-:Y:S02]  /*1b40*/  UISETP.GE.U32.AND UP2, UPT, UR6, -0xff, UPT ;  /* 0xffffff010600788c */ /* 0x000fe4000bf46070 */
[----:B------:R-:W-:Y:S01]  /*1b50*/  USHF.R.S32.HI UR21, URZ, 0x7, UR21 ;  /* 0x00000007ff157899 */ /* 0x000fe20008011415 */
[----:B------:R-:W2:Y:S03]  /*1b60*/  LDCU.64 UR22, c[0x0][0x348] ;  /* 0x00006900ff1677ac */ /* 0x000ea60008000a00 */
[----:B------:R-:W-:Y:S01]  /*1b70*/  UISETP.LT.U32.AND UP0, UPT, UR21, 0x12, UPT ;  /* 0x000000121500788c */ /* 0x000fe2000bf01070 */
[----:B------:R-:W4:Y:S03]  /*1b80*/  LDCU UR18, c[0x0][0x374] ;  /* 0x00006e80ff1277ac */ /* 0x000f260008000800 */
[----:B------:R-:W-:-:S02]  /*1b90*/  USEL UR41, UR21, 0x12, UP0 ;  /* 0x0000001215297887 */ /* 0x000fc40008000000 */
[----:B------:R-:W-:Y:S02]  /*1ba0*/  USEL UR26, UR26, 0x2, UP1 ;  /* 0x000000021a1a7887 */ /* 0x000fe40008800000 */
[----:B------:R-:W-:Y:S02]  /*1bb0*/  UIADD3 UR25, UPT, UPT, UR41, -0x1, URZ ;  /* 0xffffffff29197890 */ /* 0x000fe4000fffe0ff */
[----:B------:R-:W-:Y:S02]  /*1bc0*/  @UP2 UIADD3 UR25, UPT, UPT, UR41, URZ, URZ ;  /* 0x000000ff29192290 */ /* 0x000fe4000fffe0ff */
[----:B------:R-:W-:Y:S02]  /*1bd0*/  UIADD3 UR40, UPT, UPT, UR17, 0x2400, UR16 ;  /* 0x0000240011287890 */ /* 0x000fe4000fffe010 */
[----:B------:R-:W-:Y:S02]  /*1be0*/  UIADD3 UR24, UPT, UPT, UR25, 0x1, URZ ;  /* 0x0000000119187890 */ /* 0x000fe4000fffe0ff */
[----:B------:R-:W-:-:S02]  /*1bf0*/  UIADD3 UR39, UPT, UPT, UR17, 0x26400, UR15 ;  /* 0x0002640011277890 */ /* 0x000fc4000fffe00f */
[----:B------:R-:W-:Y:S02]  /*1c00*/  ULEA UR31, UR31, UR5, 0x4 ;  /* 0x000000051f1f7291 */ /* 0x000fe4000f8e20ff */
[----:B------:R-:W-:Y:S02]  /*1c10*/  ULEA UR30, UR30, UR4, 0x5 ;  /* 0x000000041e1e7291 */ /* 0x000fe4000f8e28ff */
[----:B------:R-:W-:Y:S02]  /*1c20*/  UIADD3 UR38, UPT, UPT, UR21, -UR41, URZ ;  /* 0x8000002915267290 */ /* 0x000fe4000fffe0ff */
[----:B------:R-:W-:Y:S01]  /*1c30*/  UIADD3 UR25, UPT, UPT, -UR25, URZ, URZ ;  /* 0x000000ff19197290 */ /* 0x000fe2000fffe1ff */
[----:B--234-:R-:W-:-:S11]  /*1c40*/  UMOV UR29, URZ ;  /* 0x000000ff001d7c82 */ /* 0x01cfd60008000000 */
.L_x_43:
[----:B------:R-:W-:-:S09]  /*1c50*/  UISETP.NE.AND UP0, UPT, UR54, URZ, UPT ;  /* 0x000000ff3600728c */ /* 0x000fd2000bf05270 */
[----:B------:R-:W-:Y:S05]  /*1c60*/  BRA.U UP0, `(.L_x_24) ;  /* 0x0000000100287547 */ /* 0x000fea000b800000 */
[----:B------:R-:W-:Y:S02]  /*1c70*/  LEA R0, R9, UR17, 0x3 ;  /* 0x0000001109007c11 */ /* 0x000fe4000f8e18ff */
[----:B------:R-:W-:-:S04]  /*1c80*/  SHF.L.U32 R2, R8, 0x1f, RZ ;  /* 0x0000001f08027819 */ /* 0x000fc800000006ff */
[----:B------:R-:W2:Y:S02]  /*1c90*/  SYNCS.PHASECHK.TRANS64.TRYWAIT P0, [R0+URZ+0x1b0], R2 ;  /* 0x0001b002000075a7 */ /* 0x000ea400080011ff */
[----:B--2---:R-:W-:Y:S05]  /*1ca0*/  @!P0 BRA `(.L_x_25) ;  /* 0x0000005800688947 */ /* 0x004fea0003800000 */
.L_x_128:
[----:B------:R-:W-:Y:S01]  /*1cb0*/  VIADD R9, R9, 0x1 ;  /* 0x0000000109097836 */ /* 0x000fe20000000000 */
[----:B------:R2:W-:Y:S04]  /*1cc0*/  SYNCS.ARRIVE.TRANS64.A1T0 RZ, [R0+URZ+0x1a0], RZ ;  /* 0x0001a0ff00ff79a7 */ /* 0x0005e800081000ff */
[----:B------:R-:W-:-:S04]  /*1cd0*/  ISETP.NE.AND P0, PT, R9, 0x2, PT ;  /* 0x000000020900780c */ /* 0x000fc80003f05270 */
[----:B------:R-:W-:Y:S02]  /*1ce0*/  SEL R9, R9, RZ, P0 ;  /* 0x000000ff09097207 */ /* 0x000fe40000000000 */
[----:B--2---:R-:W-:-:S04]  /*1cf0*/  SEL R0, RZ, 0x1, P0 ;  /* 0x00000001ff007807 */ /* 0x004fc80000000000 */
[----:B------:R-:W-:-:S07]  /*1d00*/  LOP3.LUT R8, R8, R0, RZ, 0x3c, !PT ;  /* 0x0000000008087212 */ /* 0x000fce00078e3cff */
.L_x_24:
[----:B------:R-:W-:Y:S01]  /*1d10*/  UISETP.GE.U32.AND UP0, UPT, UR20, 0xff, UPT ;  /* 0x000000ff1400788c */ /* 0x000fe2000bf06070 */
[----:B------:R-:W-:Y:S01]  /*1d20*/  SHF.L.U32 R0, R12, 0x1f, RZ ;  /* 0x0000001f0c007819 */ /* 0x000fe200000006ff */
[----:B------:R-:W-:Y:S02]  /*1d30*/  ULEA.HI UR35, UR50, UR50, URZ, 0x1 ;  /* 0x0000003232237291 */ /* 0x000fe4000f8f08ff */
[----:B------:R-:W-:Y:S02]  /*1d40*/  ULEA UR4, UR29, UR17, 0x3 ;  /* 0x000000111d047291 */ /* 0x000fe4000f8e18ff */
[----:B------:R-:W-:Y:S02]  /*1d50*/  USHF.L.U32 UR35, UR35, 0x6, URZ ;  /* 0x0000000623237899 */ /* 0x000fe400080006ff */
[----:B------:R-:W-:Y:S02]  /*1d60*/  ULEA UR11, UR51, UR31, 0x6 ;  /* 0x0000001f330b7291 */ /* 0x000fe4000f8e30ff */
[----:B------:R-:W-:-:S03]  /*1d70*/  ULOP3.LUT UR35, UR35, 0xffffff80, URZ, 0xc0, !UPT ;  /* 0xffffff8023237892 */ /* 0x000fc6000f8ec0ff */
[----:B------:R2:W3:Y:S01]  /*1d80*/  SYNCS.PHASECHK.TRANS64.TRYWAIT P0, [UR4+0x90], R0 ;  /* 0x00009000ff0075a7 */ /* 0x0004e20008001104 */
[----:B------:R-:W-:Y:S01]  /*1d90*/  UIADD3 UR35, UPT, UPT, UR30, UR35, URZ ;  /* 0x000000231e237290 */ /* 0x000fe2000fffe0ff */
[----:B------:R-:W-:Y:S01]  /*1da0*/  UMOV UR4, URZ ;  /* 0x000000ff00047c82 */ /* 0x000fe20008000000 */
[----:B------:R-:W-:Y:S10]  /*1db0*/  BRA.U !UP0, `(.L_x_26) ;  /* 0x0000000108c87547 */ /* 0x000ff4000b800000 */
[----:B------:R-:W-:Y:S01]  /*1dc0*/  UMOV UR5, UR25 ;  /* 0x0000001900057c82 */ /* 0x000fe20008000000 */
[----:B------:R-:W-:Y:S01]  /*1dd0*/  UMOV UR50, UR29 ;  /* 0x0000001d00327c82 */ /* 0x000fe20008000000 */
[----:B------:R-:W-:-:S05]  /*1de0*/  UMOV UR34, URZ ;  /* 0x000000ff00227c82 */ /* 0x000fca0008000000 */
.L_x_32:
[----:B------:R-:W-:Y:S01]  /*1df0*/  ULEA UR33, UR50, UR17, 0x3 ;  /* 0x0000001132217291 */ /* 0x000fe2000f8e18ff */
[----:B---3--:R-:W-:Y:S01]  /*1e00*/  @P3 MOV R2, 0x6000 ;  /* 0x0000600000023802 */ /* 0x008fe20000000f00 */
[----:B-1-34-:R-:W-:Y:S10]  /*1e10*/  @P0 BRA `(.L_x_27) ;  /* 0x00000000000c0947 */ /* 0x01aff40003800000 */
[----:B------:R-:W-:-:S04]  /*1e20*/  SHF.L.U32 R3, R12, 0x1f, RZ ;  /* 0x0000001f0c037819 */ /* 0x000fc800000006ff */
[----:B------:R-:W3:Y:S02]  /*1e30*/  SYNCS.PHASECHK.TRANS64.TRYWAIT P0, [UR33+0x90], R3 ;  /* 0x00009003ff0075a7 */ /* 0x000ee40008001121 */
[----:B---3--:R-:W-:Y:S05]  /*1e40*/  @!P0 BRA `(.L_x_28) ;  /* 0x0000005800148947 */ /* 0x008fea0003800000 */
.L_x_27:
[----:B------:R3:W-:Y:S01]  /*1e50*/  @P3 SYNCS.ARRIVE.TRANS64 RZ, [UR33], R2 ;  /* 0x00000002ffff39a7 */ /* 0x0007e20008000021 */
[----:B------:R-:W-:Y:S02]  /*1e60*/  ULOP3.LUT UR4, UR26, 0x2, URZ, 0xfc, !UPT ;  /* 0x000000021a047892 */ /* 0x000fe4000f8efcff */
[----:B------:R-:W-:Y:S02]  /*1e70*/  UIADD3 UR5, UPT, UPT, UR5, 0x1, URZ ;  /* 0x0000000105057890 */ /* 0x000fe4000fffe0ff */
[----:B------:R-:W-:Y:S02]  /*1e80*/  UISETP.NE.AND UP0, UPT, UR4, 0x2, UPT ;  /* 0x000000020400788c */ /* 0x000fe4000bf05270 */
[----:B------:R-:W-:-:S07]  /*1e90*/  UISETP.NE.AND UP2, UPT, UR5, 0x1, UPT ;  /* 0x000000010500788c */ /* 0x000fce000bf45270 */
[----:B------:R-:W-:Y:S05]  /*1ea0*/  BRA.U UP0, `(.L_x_29) ;  /* 0x0000000100047547 */ /* 0x000fea000b800000 */
[----:B-1----:R-:W-:Y:S05]  /*1eb0*/  BPT.TRAP 0x1 ;  /* 0x000000040000795c */ /* 0x002fea0000300000 */
.L_x_29:
[----:B------:R-:W-:Y:S04]  /*1ec0*/  BSSY.RECONVERGENT B0, `(.L_x_30) ;  /* 0x0000003000007945 */ /* 0x000fe80003800200 */
[----:B------:R-:W-:Y:S05]  /*1ed0*/  @!P2 BRA `(.L_x_31) ;  /* 0x000000000004a947 */ /* 0x000fea0003800000 */
[----:B-1----:R-:W-:Y:S05]  /*1ee0*/  BPT.TRAP 0x1 ;  /* 0x000000040000795c */ /* 0x002fea0000300000 */
.L_x_31:
[----:B-1----:R-:W-:Y:S05]  /*1ef0*/  BSYNC.RECONVERGENT B0 ;  /* 0x0000000000007941 */ /* 0x002fea0003800200 */
.L_x_30:
[----:B------:R-:W-:Y:S02]  /*1f00*/  UIADD3 UR29, UPT, UPT, UR50, 0x1, URZ ;  /* 0x00000001321d7890 */ /* 0x000fe4000fffe0ff */
[----:B------:R-:W-:Y:S02]  /*1f10*/  ULEA UR32, UR50, UR16, 0xd ;  /* 0x0000001032207291 */ /* 0x000fe4000f8e68ff */
[----:B------:R-:W-:Y:S02]  /*1f20*/  UISETP.NE.AND UP0, UPT, UR29, 0x12, UPT ;  /* 0x000000121d00788c */ /* 0x000fe4000bf05270 */
[----:B------:R-:W-:Y:S02]  /*1f30*/  UIADD3 UR46, UP1, UPT, UR22, 0x80, URZ ;  /* 0x00000080162e7890 */ /* 0x000fe4000ff3e0ff */
[----:B------:R-:W-:Y:S02]  /*1f40*/  USEL UR6, URZ, 0x1, UP0 ;  /* 0x00000001ff067887 */ /* 0x000fe40008000000 */
[----:B------:R-:W-:-:S02]  /*1f50*/  USEL UR29, UR29, URZ, UP0 ;  /* 0x000000ff1d1d7287 */ /* 0x000fc40008000000 */
[----:B------:R-:W-:Y:S02]  /*1f60*/  ULEA UR8, UR50, UR15, 0xc ;  /* 0x0000000f32087291 */ /* 0x000fe4000f8e60ff */
[----:B------:R-:W-:Y:S01]  /*1f70*/  UIADD3 UR44, UP0, UPT, UR22, 0x180, URZ ;  /* 0x00000180162c7890 */ /* 0x000fe2000ff1e0ff */
[----:B------:R-:W-:Y:S01]  /*1f80*/  LOP3.LUT R12, R12, UR6, RZ, 0x3c, !PT ;  /* 0x000000060c0c7c12 */ /* 0x000fe2000f8e3cff */
[----:B------:R-:W-:Y:S02]  /*1f90*/  ULEA UR4, UR29, UR17, 0x3 ;  /* 0x000000111d047291 */ /* 0x000fe4000f8e18ff */
[----:B------:R-:W-:Y:S01]  /*1fa0*/  ULOP3.LUT UR33, UR33, 0xfefffff8, URZ, 0xc0, !UPT ;  /* 0xfefffff821217892 */ /* 0x000fe2000f8ec0ff */
[----:B--2---:R-:W-:Y:S01]  /*1fb0*/  SHF.L.U32 R0, R12, 0x1f, RZ ;  /* 0x0000001f0c007819 */ /* 0x004fe200000006ff */
[----:B------:R-:W-:Y:S02]  /*1fc0*/  UIADD3.X UR47, UPT, UPT, URZ, UR23, URZ, UP1, !UPT ;  /* 0x00000017ff2f7290 */ /* 0x000fe40008ffe4ff */
[----:B------:R-:W-:-:S02]  /*1fd0*/  UIADD3 UR32, UPT, UPT, UR17, 0x2400, UR32 ;  /* 0x0000240011207890 */ /* 0x000fc4000fffe020 */
[----:B------:R-:W-:Y:S01]  /*1fe0*/  UPRMT UR7, URZ, 0x5410, UR14 ;  /* 0x00005410ff077896 */ /* 0x000fe2000800000e */
[----:B------:R4:W1:Y:S01]  /*1ff0*/  SYNCS.PHASECHK.TRANS64.TRYWAIT P0, [UR4+0x90], R0 ;  /* 0x00009000ff0075a7 */ /* 0x0008620008001104 */
[----:B------:R-:W-:Y:S02]  /*2000*/  UIADD3 UR8, UPT, UPT, UR17, 0x26400, UR8 ;  /* 0x0002640011087890 */ /* 0x000fe4000fffe008 */
[----:B------:R-:W-:Y:S02]  /*2010*/  UIADD3.X UR45, UPT, UPT, URZ, UR23, URZ, UP0, !UPT ;  /* 0x00000017ff2d7290 */ /* 0x000fe400087fe4ff */
[----:B------:R-:W-:Y:S01]  /*2020*/  UPRMT UR6, URZ, 0x5410, UR13 ;  /* 0x00005410ff067896 */ /* 0x000fe2000800000d */
[----:B------:R-:W-:Y:S01]  /*2030*/  UMOV UR42, 0x0 ;  /* 0x00000000002a7882 */ /* 0x000fe20000000000 */
[----:B------:R-:W-:Y:S01]  /*2040*/  UMOV UR43, 0x10000000 ;  /* 0x10000000002b7882 */ /* 0x000fe20000000000 */
[----:B------:R-:W-:Y:S01]  /*2050*/  UMOV UR10, UR34 ;  /* 0x00000022000a7c82 */ /* 0x000fe20008000000 */
[----:B------:R-:W-:Y:S01]  /*2060*/  UMOV UR12, UR36 ;  /* 0x00000024000c7c82 */ /* 0x000fe20008000000 */
[----:B------:R-:W-:Y:S01]  /*2070*/  UMOV UR9, UR33 ;  /* 0x0000002100097c82 */ /* 0x000fe20008000000 */
[----:B------:R2:W-:Y:S01]  /*2080*/  UTMALDG.3D.MULTICAST.2CTA [UR32], [UR46], UR7, desc[UR42] ;  /* 0x00002a202e0073b4 */ /* 0x0005e20008211807 */
[----:B------:R-:W-:Y:S01]  /*2090*/  UMOV UR4, UR24 ;  /* 0x0000001800047c82 */ /* 0x000fe20008000000 */
[----:B------:R-:W-:Y:S01]  /*20a0*/  UMOV UR50, UR29 ;  /* 0x0000001d00327c82 */ /* 0x000fe20008000000 */
[----:B------:R4:W-:Y:S01]  /*20b0*/  UTMALDG.3D.MULTICAST.2CTA [UR8], [UR44], UR6, desc[UR42] ;  /* 0x00002a082c0073b4 */ /* 0x0009e20008211806 */
[----:B--2---:R-:W-:Y:S01]  /*20c0*/  UIADD3 UR34, UPT, UPT, UR34, 0x80, URZ ;  /* 0x0000008022227890 */ /* 0x004fe2000fffe0ff */
[----:B------:R-:W-:Y:S11]  /*20d0*/  BRA.U UP2, `(.L_x_32) ;  /* 0xfffffffd02447547 */ /* 0x000ff6000b83ffff */
.L_x_26:
[----:B------:R-:W-:Y:S01]  /*20e0*/  ULEA UR5, UR29, UR17, 0x3 ;  /* 0x000000111d057291 */ /* 0x000fe2000f8e18ff */
[----:B--2-4-:R-:W-:Y:S01]  /*20f0*/  SHF.L.U32 R0, R12, 0x1f, RZ ;  /* 0x0000001f0c007819 */ /* 0x014fe200000006ff */
[----:B------:R-:W-:Y:S01]  /*2100*/  @!P1 SYNCS.ARRIVE.TRANS64.A1T0 RZ, [UR17+0x138], RZ ;  /* 0x000138ffffff99a7 */ /* 0x000fe20008100011 */
[----:B------:R-:W-:-:S06]  /*2110*/  UISETP.GT.AND UP0, UPT, UR21, UR41, UPT ;  /* 0x000000291500728c */ /* 0x000fcc000bf04270 */
[----:B-1-3--:R1:W2:Y:S03]  /*2120*/  SYNCS.PHASECHK.TRANS64.TRYWAIT P0, [UR5+0x90], R0 ;  /* 0x00009000ff0075a7 */ /* 0x00a2a60008001105 */
[----:B------:R-:W-:Y:S05]  /*2130*/  BRA.U !UP0, `(.L_x_33) ;  /* 0x0000000108b87547 */ /* 0x000fea000b800000 */
[----:B------:R-:W-:Y:S01]  /*2140*/  UIADD3 UR6, UPT, UPT, UR38, UR4, URZ ;  /* 0x0000000426067290 */ /* 0x000fe2000fffe0ff */
[----:B------:R-:W-:-:S11]  /*2150*/  UMOV UR50, UR29 ;  /* 0x0000001d00327c82 */ /* 0x000fd60008000000 */
.L_x_39:
[----:B------:R-:W-:Y:S01]  /*2160*/  ULEA UR33, UR50, UR17, 0x3 ;  /* 0x0000001132217291 */ /* 0x000fe2000f8e18ff */
[----:B--2---:R-:W-:Y:S01]  /*2170*/  @P3 MOV R2, 0x6000 ;  /* 0x0000600000023802 */ /* 0x004fe20000000f00 */
[----:B--2-4-:R-:W-:Y:S10]  /*2180*/  @P0 BRA `(.L_x_34) ;  /* 0x00000000000c0947 */ /* 0x014ff40003800000 */
[----:B------:R-:W-:-:S04]  /*2190*/  SHF.L.U32 R3, R12, 0x1f, RZ ;  /* 0x0000001f0c037819 */ /* 0x000fc800000006ff */
[----:B------:R-:W2:Y:S02]  /*21a0*/  SYNCS.PHASECHK.TRANS64.TRYWAIT P0, [UR33+0x90], R3 ;  /* 0x00009003ff0075a7 */ /* 0x000ea40008001121 */
[----:B--2---:R-:W-:Y:S05]  /*21b0*/  @!P0 BRA `(.L_x_35) ;  /* 0x0000005400508947 */ /* 0x004fea0003800000 */
.L_x_34:
[----:B------:R2:W-:Y:S01]  /*21c0*/  @P3 SYNCS.ARRIVE.TRANS64 RZ, [UR33], R2 ;  /* 0x00000002ffff39a7 */ /* 0x0005e20008000021 */
[----:B------:R-:W-:-:S04]  /*21d0*/  ULOP3.LUT UR5, UR26, 0x2, URZ, 0xfc, !UPT ;  /* 0x000000021a057892 */ /* 0x000fc8000f8efcff */
[----:B------:R-:W-:-:S09]  /*21e0*/  UISETP.NE.AND UP0, UPT, UR5, 0x2, UPT ;  /* 0x000000020500788c */ /* 0x000fd2000bf05270 */
[----:B------:R-:W-:Y:S05]  /*21f0*/  BRA.U UP0, `(.L_x_36) ;  /* 0x0000000100047547 */ /* 0x000fea000b800000 */
[----:B------:R-:W-:Y:S05]  /*2200*/  BPT.TRAP 0x1 ;  /* 0x000000040000795c */ /* 0x000fea0000300000 */
.L_x_36:
[----:B------:R-:W-:Y:S04]  /*2210*/  BSSY.RECONVERGENT B0, `(.L_x_37) ;  /* 0x0000003000007945 */ /* 0x000fe80003800200 */
[----:B------:R-:W-:Y:S05]  /*2220*/  @!P2 BRA `(.L_x_38) ;  /* 0x000000000004a947 */ /* 0x000fea0003800000 */
[----:B------:R-:W-:Y:S05]  /*2230*/  BPT.TRAP 0x1 ;  /* 0x000000040000795c */ /* 0x000fea0000300000 */
.L_x_38:
[----:B------:R-:W-:Y:S05]  /*2240*/  BSYNC.RECONVERGENT B0 ;  /* 0x0000000000007941 */ /* 0x000fea0003800200 */
.L_x_37:
[----:B------:R-:W-:Y:S02]  /*2250*/  UIADD3 UR29, UPT, UPT, UR50, 0x1, URZ ;  /* 0x00000001321d7890 */ /* 0x000fe4000fffe0ff */
[----:B------:R-:W-:Y:S02]  /*2260*/  UIADD3 UR46, UP1, UPT, UR22, 0x80, URZ ;  /* 0x00000080162e7890 */ /* 0x000fe4000ff3e0ff */
[----:B------:R-:W-:Y:S02]  /*2270*/  UISETP.NE.AND UP0, UPT, UR29, 0x12, UPT ;  /* 0x000000121d00788c */ /* 0x000fe4000bf05270 */
[----:B------:R-:W-:Y:S02]  /*2280*/  USHF.L.U32 UR34, UR4, 0x7, URZ ;  /* 0x0000000704227899 */ /* 0x000fe400080006ff */
[----:B------:R-:W-:Y:S02]  /*2290*/  USEL UR7, URZ, 0x1, UP0 ;  /* 0x00000001ff077887 */ /* 0x000fe40008000000 */
[----:B------:R-:W-:-:S02]  /*22a0*/  USEL UR29, UR29, URZ, UP0 ;  /* 0x000000ff1d1d7287 */ /* 0x000fc40008000000 */
[----:B------:R-:W-:Y:S02]  /*22b0*/  UIADD3 UR44, UP0, UPT, UR22, 0x180, URZ ;  /* 0x00000180162c7890 */ /* 0x000fe4000ff1e0ff */
[----:B------:R-:W-:Y:S01]  /*22c0*/  ULEA UR5, UR29, UR17, 0x3 ;  /* 0x000000111d057291 */ /* 0x000fe2000f8e18ff */
[----:B------:R-:W-:Y:S01]  /*22d0*/  LOP3.LUT R12, R12, UR7, RZ, 0x3c, !PT ;  /* 0x000000070c0c7c12 */ /* 0x000fe2000f8e3cff */
[----:B------:R-:W-:Y:S02]  /*22e0*/  ULOP3.LUT UR33, UR33, 0xfefffff8, URZ, 0xc0, !UPT ;  /* 0xfefffff821217892 */ /* 0x000fe4000f8ec0ff */
[----:B------:R-:W-:Y:S01]  /*22f0*/  ULEA UR32, UR50, UR40, 0xd ;  /* 0x0000002832207291 */ /* 0x000fe2000f8e68ff */
[----:B-1----:R-:W-:Y:S01]  /*2300*/  SHF.L.U32 R0, R12, 0x1f, RZ ;  /* 0x0000001f0c007819 */ /* 0x002fe200000006ff */
[----:B------:R-:W-:Y:S02]  /*2310*/  UPRMT UR7, URZ, 0x5410, UR14 ;  /* 0x00005410ff077896 */ /* 0x000fe4000800000e */
[----:B------:R-:W-:Y:S01]  /*2320*/  UIADD3.X UR47, UPT, UPT, URZ, UR23, URZ, UP1, !UPT ;  /* 0x00000017ff2f7290 */ /* 0x000fe20008ffe4ff */
[----:B------:R3:W4:Y:S01]  /*2330*/  SYNCS.PHASECHK.TRANS64.TRYWAIT P0, [UR5+0x90], R0 ;  /* 0x00009000ff0075a7 */ /* 0x0007220008001105 */
[----:B------:R-:W-:-:S02]  /*2340*/  ULEA UR8, UR50, UR39, 0xc ;  /* 0x0000002732087291 */ /* 0x000fc4000f8e60ff */
[----:B------:R-:W-:Y:S02]  /*2350*/  UPRMT UR5, URZ, 0x5410, UR13 ;  /* 0x00005410ff057896 */ /* 0x000fe4000800000d */
[----:B------:R-:W-:Y:S01]  /*2360*/  UIADD3.X UR45, UPT, UPT, URZ, UR23, URZ, UP0, !UPT ;  /* 0x00000017ff2d7290 */ /* 0x000fe200087fe4ff */
[----:B------:R-:W-:Y:S01]  /*2370*/  UMOV UR42, 0x0 ;  /* 0x00000000002a7882 */ /* 0x000fe20000000000 */
[----:B------:R-:W-:Y:S01]  /*2380*/  UMOV UR43, 0x10000000 ;  /* 0x10000000002b7882 */ /* 0x000fe20000000000 */
[----:B------:R-:W-:Y:S01]  /*2390*/  UMOV UR12, UR36 ;  /* 0x00000024000c7c82 */ /* 0x000fe20008000000 */
[----:B------:R-:W-:Y:S01]  /*23a0*/  UMOV UR9, UR33 ;  /* 0x0000002100097c82 */ /* 0x000fe20008000000 */
[----:B------:R-:W-:Y:S01]  /*23b0*/  UMOV UR10, UR34 ;  /* 0x00000022000a7c82 */ /* 0x000fe20008000000 */
[----:B------:R3:W-:Y:S01]  /*23c0*/  UTMALDG.3D.MULTICAST.2CTA [UR32], [UR46], UR7, desc[UR42] ;  /* 0x00002a202e0073b4 */ /* 0x0007e20008211807 */
[----:B------:R-:W-:Y:S01]  /*23d0*/  UIADD3 UR4, UPT, UPT, UR4, 0x1, URZ ;  /* 0x0000000104047890 */ /* 0x000fe2000fffe0ff */
[----:B------:R-:W-:-:S03]  /*23e0*/  UMOV UR50, UR29 ;  /* 0x0000001d00327c82 */ /* 0x000fc60008000000 */
[----:B------:R-:W-:Y:S01]  /*23f0*/  UISETP.NE.AND UP0, UPT, UR4, UR6, UPT ;  /* 0x000000060400728c */ /* 0x000fe2000bf05270 */
[----:B------:R3:W-:Y:S08]  /*2400*/  UTMALDG.3D.MULTICAST.2CTA [UR8], [UR44], UR5, desc[UR42] ;  /* 0x00002a082c0073b4 */ /* 0x0007f00008211805 */
[----:B---3--:R-:W-:Y:S05]  /*2410*/  BRA.U UP0, `(.L_x_39) ;  /* 0xfffffffd00507547 */ /* 0x008fea000b83ffff */
.L_x_33:
[C---:B------:R-:W-:Y:S01]  /*2420*/  LEA R3, R11.reuse, UR17, 0x3 ;  /* 0x000000110b037c11 */ /* 0x040fe2000f8e18ff */
[----:B------:R-:W-:Y:S01]  /*2430*/  NOP ;  /* 0x0000000000007918 */ /* 0x000fe20000000000 */
[----:B-1----:R-:W-:Y:S02]  /*2440*/  SHF.L.U32 R0, R10, 0x1f, RZ ;  /* 0x0000001f0a007819 */ /* 0x002fe400000006ff */
[----:B------:R-:W-:Y:S02]  /*2450*/  LEA R4, R11, UR17, 0x4 ;  /* 0x000000110b047c11 */ /* 0x000fe4000f8e20ff */
[----:B--2-4-:R-:W1:Y:S02]  /*2460*/  SYNCS.PHASECHK.TRANS64.TRYWAIT P0, [R3+URZ+0x140], R0 ;  /* 0x00014000030075a7 */ /* 0x014e6400080011ff */
[----:B-1----:R-:W-:Y:S05]  /*2470*/  @!P0 BRA `(.L_x_40) ;  /* 0x0000005000b88947 */ /* 0x002fea0003800000 */
.L_x_131:
[----:B------:R-:W2:Y:S01]  /*2480*/  LDS.128 R4, [R4+0x1d0] ;  /* 0x0001d00004047984 */ /* 0x000ea20000000c00 */
[----:B------:R-:W-:Y:S01]  /*2490*/  UISETP.GE.AND UP0, UPT, UR37, 0x1, UPT ;  /* 0x000000012500788c */ /* 0x000fe2000bf06270 */
[----:B------:R-:W-:Y:S01]  /*24a0*/  @!PT LDS RZ, [RZ] ;  /* 0x00000000fffff984 */ /* 0x000fe20000000800 */
[----:B------:R-:W-:Y:S01]  /*24b0*/  @!PT LDS RZ, [RZ] ;  /* 0x00000000fffff984 */ /* 0x000fe20000000800 */
[----:B------:R-:W-:Y:S01]  /*24c0*/  @!PT LDS RZ, [RZ] ;  /* 0x00000000fffff984 */ /* 0x000fe20000000800 */
[----:B------:R-:W-:Y:S01]  /*24d0*/  @!PT LDS RZ, [RZ] ;  /* 0x00000000fffff984 */ /* 0x000fe20000000800 */
[----:B------:R3:W-:Y:S06]  /*24e0*/  MEMBAR.ALL.CTA ;  /* 0x0000000000007992 */ /* 0x0007ec0000008000 */
[----:B---3--:R-:W3:Y:S01]  /*24f0*/  FENCE.VIEW.ASYNC.S ;  /* 0x00000000000073c6 */ /* 0x008ee20000000000 */
[----:B--2---:R-:W-:-:S13]  /*2500*/  LOP3.LUT P0, RZ, R6, 0x1, RZ, 0xc0, !PT ;  /* 0x0000000106ff7812 */ /* 0x004fda000780c0ff */
[----:B---3--:R-:W-:Y:S01]  /*2510*/  VOTEU.ANY UP1, P0 ;  /* 0x0000000000ff7886 */ /* 0x008fe20000020100 */
[----:B------:R-:W-:-:S13]  /*2520*/  PLOP3.LUT P0, PT, PT, PT, UP1, 0x80, 0x8 ;  /* 0x000000000008781c */ /* 0x000fda0003f0f018 */
[----:B-1----:R-:W-:Y:S02]  /*2530*/  @P0 LOP3.LUT R0, R5, 0xffff, RZ, 0xc0, !PT ;  /* 0x0000ffff05000812 */ /* 0x002fe400078ec0ff */
[----:B------:R-:W-:Y:S02]  /*2540*/  @P0 MOV R2, R4 ;  /* 0x0000000400020202 */ /* 0x000fe40000000f00 */
[----:B------:R-:W-:Y:S01]  /*2550*/  @P0 R2UR UR5, R0 ;  /* 0x00000000000502ca */ /* 0x000fe200000e0000 */
[----:B------:R-:W-:Y:S01]  /*2560*/  VIADD R0, R3, 0x150 ;  /* 0x0000015003007836 */ /* 0x000fe20000000000 */
[----:B------:R-:W-:Y:S02]  /*2570*/  @P0 SHF.R.U32.HI R4, RZ, 0x10, R5 ;  /* 0x00000010ff040819 */ /* 0x000fe40000011605 */
[----:B------:R-:W-:Y:S02]  /*2580*/  @P0 R2UR UR6, R2 ;  /* 0x00000000020602ca */ /* 0x000fe400000e0000 */
[----:B------:R-:W-:-:S02]  /*2590*/  PRMT R0, RZ, 0x654, R0 ;  /* 0x00000654ff007816 */ /* 0x000fc40000000000 */
[----:B------:R-:W-:Y:S02]  /*25a0*/  @P0 R2UR UR4, R4 ;  /* 0x00000000040402ca */ /* 0x000fe400000e0000 */
[----:B------:R1:W-:Y:S03]  /*25b0*/  SYNCS.ARRIVE.TRANS64.RED.A1T0 RZ, [R0+URZ], RZ ;  /* 0x000000ff00ff79a7 */ /* 0x0003e600081004ff */
[----:B------:R-:W-:-:S04]  /*25c0*/  @UP1 UMOV UR27, UR5 ;  /* 0x00000005001b1c82 */ /* 0x000fc80008000000 */
[----:B------:R-:W-:-:S04]  /*25d0*/  @UP1 UMOV UR28, UR6 ;  /* 0x00000006001c1c82 */ /* 0x000fc80008000000 */
[----:B------:R-:W-:Y:S01]  /*25e0*/  @UP1 UMOV UR36, UR4 ;  /* 0x0000000400241c82 */ /* 0x000fe20008000000 */
[----:B------:R-:W-:Y:S05]  /*25f0*/  BRA.U !UP0, `(.L_x_41) ;  /* 0x0000000108b87547 */ /* 0x000fea000b800000 */
[----:B------:R-:W2:Y:S01]  /*2600*/  LDCU.128 UR4, c[0x0][0xb10] ;  /* 0x00016200ff0477ac */ /* 0x000ea20008000c00 */
[----:B------:R-:W3:Y:S01]  /*2610*/  LDCU UR10, c[0x0][0xb20] ;  /* 0x00016400ff0a77ac */ /* 0x000ee20008000800 */
[----:B------:R-:W4:Y:S01]  /*2620*/  LDCU UR11, c[0x0][0xb0c] ;  /* 0x00016180ff0b77ac */ /* 0x000f220008000800 */
[----:B------:R-:W1:Y:S01]  /*2630*/  LDCU.64 UR8, c[0x0][0xb28] ;  /* 0x00016500ff0877ac */ /* 0x000e620008000a00 */
[----:B------:R-:W-:Y:S02]  /*2640*/  UISETP.NE.AND UP3, UPT, UR37, 0x1, UPT ;  /* 0x000000012500788c */ /* 0x000fe4000bf65270 */
[----:B--2---:R-:W-:Y:S02]  /*2650*/  UIMAD.WIDE.U32 UR42, UR18, UR7, URZ ;  /* 0x00000007122a72a5 */ /* 0x004fe4000f8e00ff */
[----:B------:R-:W-:Y:S02]  /*2660*/  UIMAD.WIDE.U32 UR32, UR27, UR7, URZ ;  /* 0x000000071b2072a5 */ /* 0x000fe4000f8e00ff */
[----:B------:R-:W-:-:S02]  /*2670*/  UIMAD.WIDE.U32 UR34, UR19, UR4, URZ ;  /* 0x00000004132272a5 */ /* 0x000fc4000f8e00ff */
[----:B------:R-:W-:Y:S01]  /*2680*/  UISETP.NE.AND UP0, UPT, UR6, 0x1, UPT ;  /* 0x000000010600788c */ /* 0x000fe2000bf05270 */
[----:B------:R-:W-:Y:S01]  /*2690*/  UMOV UR7, UR43 ;  /* 0x0000002b00077c82 */ /* 0x000fe20008000000 */
[----:B----4-:R-:W-:Y:S02]  /*26a0*/  UISETP.NE.AND UP2, UPT, UR11, 0x1, UPT ;  /* 0x000000010b00788c */ /* 0x010fe4000bf45270 */
[----:B---3--:R-:W-:Y:S02]  /*26b0*/  USHF.R.U32.HI UR7, URZ, UR10, UR7 ;  /* 0x0000000aff077299 */ /* 0x008fe40008011607 */
[----:B------:R-:W-:Y:S02]  /*26c0*/  USHF.R.U32.HI UR12, URZ, UR5, UR35 ;  /* 0x00000005ff0c7299 */ /* 0x000fe40008011623 */
[----:B------:R-:W-:Y:S02]  /*26d0*/  USEL UR7, UR18, UR7, !UP0 ;  /* 0x0000000712077287 */ /* 0x000fe4000c000000 */
[----:B------:R-:W-:-:S02]  /*26e0*/  USEL UR12, UR19, UR12, !UP2 ;  /* 0x0000000c130c7287 */ /* 0x000fc4000d000000 */
[----:B-1----:R-:W-:Y:S02]  /*26f0*/  UIMAD.WIDE.U32 UR42, UR7, UR8, URZ ;  /* 0x00000008072a72a5 */ /* 0x002fe4000f8e00ff */
        /* <DEDUP_REMOVED lines=30> */
.L_x_41:
[----:B------:R-:W2:Y:S02]  /*28e0*/  LDCU UR4, c[0x0][0xb30] ;  /* 0x00016600ff0477ac */ /* 0x000ea40008000800 */
[----:B--2---:R-:W-:-:S09]  /*28f0*/  UISETP.NE.AND UP0, UPT, UR4, 0x1, UPT ;  /* 0x000000010400788c */ /* 0x004fd2000bf05270 */
        /* <DEDUP_REMOVED lines=13> */
[----:B------:R-:W-:Y:S02]  /*29d0*/  UIADD3 UR4, UPT, UPT, UR5, -UR8, URZ ;  /* 0x8000000805047290 */ /* 0x000fe4000fffe0ff */
[----:B------:R-:W-:Y:S02]  /*29e0*/  UIADD3 UR5, UPT, UPT, -UR5, UR8, URZ ;  /* 0x0000000805057290 */ /* 0x000fe4000fffe1ff */
[----:B------:R-:W-:Y:S02]  /*29f0*/  UIMAD UR27, UR4, UR6, UR27 ;  /* 0x00000006041b72a4 */ /* 0x000fe4000f8e021b */
[----:B------:R-:W-:-:S12]  /*2a00*/  UIMAD UR28, UR5, UR9, UR28 ;  /* 0x00000009051c72a4 */ /* 0x000fd8000f8e021c */
.L_x_42:
[----:B------:R-:W-:Y:S01]  /*2a10*/  VIADD R11, R11, 0x1 ;  /* 0x000000010b0b7836 */ /* 0x000fe20000000000 */
[----:B------:R-:W-:Y:S01]  /*2a20*/  PLOP3.LUT P1, PT, PT, PT, PT, 0x80, 0x8 ;  /* 0x000000000008781c */ /* 0x000fe20003f2f070 */
[----:B------:R-:W-:Y:S02]  /*2a30*/  UIADD3 UR50, UPT, UPT, UR28, UR49, URZ ;  /* 0x000000311c327290 */ /* 0x000fe4000fffe0ff */
[----:B------:R-:W-:Y:S01]  /*2a40*/  UIADD3 UR51, UPT, UPT, UR27, UR48, URZ ;  /* 0x000000301b337290 */ /* 0x000fe2000fffe0ff */
[----:B------:R-:W-:-:S04]  /*2a50*/  ISETP.NE.AND P0, PT, R11, 0x2, PT ;  /* 0x000000020b00780c */ /* 0x000fc80003f05270 */
[----:B-1----:R-:W-:Y:S02]  /*2a60*/  SEL R0, RZ, 0x1, P0 ;  /* 0x00000001ff007807 */ /* 0x002fe40000000000 */
[----:B------:R-:W-:Y:S02]  /*2a70*/  SEL R11, R11, RZ, P0 ;  /* 0x000000ff0b0b7207 */ /* 0x000fe40000000000 */
[----:B------:R-:W-:Y:S01]  /*2a80*/  LOP3.LUT R10, R10, R0, RZ, 0x3c, !PT ;  /* 0x000000000a0a7212 */ /* 0x000fe200078e3cff */
[----:B------:R-:W-:Y:S06]  /*2a90*/  BRA.U UP1, `(.L_x_43) ;  /* 0xfffffff1016c7547 */ /* 0x000fec000b83ffff */
[----:B------:R-:W-:Y:S01]  /*2aa0*/  UIADD3 UR17, UPT, UPT, UR17, 0x90, URZ ;  /* 0x0000009011117890 */ /* 0x000fe2000fffe0ff */
[----:B------:R-:W-:-:S03]  /*2ab0*/  SHF.L.U32 R2, R12, 0x1f, RZ ;  /* 0x0000001f0c027819 */ /* 0x000fc600000006ff */
[----:B------:R-:W-:-:S09]  /*2ac0*/  ULEA UR4, UR29, UR17, 0x3 ;  /* 0x000000111d047291 */ /* 0x000fd2000f8e18ff */
[----:B------:R-:W1:Y:S02]  /*2ad0*/  SYNCS.PHASECHK.TRANS64.TRYWAIT P0, [UR4], R2 ;  /* 0x00000002ff0075a7 */ /* 0x000e640008001104 */
[----:B-1----:R-:W-:Y:S05]  /*2ae0*/  @!P0 BRA `(.L_x_44) ;  /* 0x0000004c00308947 */ /* 0x002fea0003800000 */
.L_x_133:
[----:B------:R-:W-:-:S04]  /*2af0*/  UIADD3 UR5, UPT, UPT, UR29, 0x1, URZ ;  /* 0x000000011d057890 */ /* 0x000fc8000fffe0ff */
[----:B------:R-:W-:-:S04]  /*2b00*/  UISETP.NE.AND UP0, UPT, UR5, 0x12, UPT ;  /* 0x000000120500788c */ /* 0x000fc8000bf05270 */
[----:B------:R-:W-:Y:S02]  /*2b10*/  USEL UR6, URZ, 0x1, UP0 ;  /* 0x00000001ff067887 */ /* 0x000fe40008000000 */
[----:B------:R-:W-:-:S04]  /*2b20*/  USEL UR5, UR5, URZ, UP0 ;  /* 0x000000ff05057287 */ /* 0x000fc80008000000 */
[----:B------:R-:W-:Y:S01]  /*2b30*/  ULEA UR4, UR5, UR17, 0x3 ;  /* 0x0000001105047291 */ /* 0x000fe2000f8e18ff */
[----:B-1----:R-:W-:-:S04]  /*2b40*/  LOP3.LUT R2, R12, UR6, RZ, 0x3c, !PT ;  /* 0x000000060c027c12 */ /* 0x002fc8000f8e3cff */
[----:B------:R-:W-:-:S04]  /*2b50*/  SHF.L.U32 R3, R2, 0x1f, RZ ;  /* 0x0000001f02037819 */ /* 0x000fc800000006ff */
[----:B------:R-:W1:Y:S02]  /*2b60*/  SYNCS.PHASECHK.TRANS64.TRYWAIT P0, [UR4], R3 ;  /* 0x00000003ff0075a7 */ /* 0x000e640008001104 */
[----:B-1----:R-:W-:Y:S05]  /*2b70*/  @!P0 BRA `(.L_x_45) ;  /* 0x0000004c00248947 */ /* 0x002fea0003800000 */
.L_x_135:
[----:B------:R-:W-:-:S04]  /*2b80*/  UIADD3 UR5, UPT, UPT, UR5, 0x1, URZ ;  /* 0x0000000105057890 */ /* 0x000fc8000fffe0ff */
[----:B------:R-:W-:-:S04]  /*2b90*/  UISETP.NE.AND UP0, UPT, UR5, 0x12, UPT ;  /* 0x000000120500788c */ /* 0x000fc8000bf05270 */
[----:B------:R-:W-:Y:S02]  /*2ba0*/  USEL UR6, URZ, 0x1, UP0 ;  /* 0x00000001ff067887 */ /* 0x000fe40008000000 */
[----:B------:R-:W-:-:S04]  /*2bb0*/  USEL UR5, UR5, URZ, UP0 ;  /* 0x000000ff05057287 */ /* 0x000fc80008000000 */
[----:B------:R-:W-:Y:S01]  /*2bc0*/  ULEA UR4, UR5, UR17, 0x3 ;  /* 0x0000001105047291 */ /* 0x000fe2000f8e18ff */
[----:B------:R-:W-:-:S04]  /*2bd0*/  LOP3.LUT R2, R2, UR6, RZ, 0x3c, !PT ;  /* 0x0000000602027c12 */ /* 0x000fc8000f8e3cff */
[----:B-1----:R-:W-:-:S04]  /*2be0*/  SHF.L.U32 R3, R2, 0x1f, RZ ;  /* 0x0000001f02037819 */ /* 0x002fc800000006ff */
[----:B------:R-:W1:Y:S02]  /*2bf0*/  SYNCS.PHASECHK.TRANS64.TRYWAIT P0, [UR4], R3 ;  /* 0x00000003ff0075a7 */ /* 0x000e640008001104 */
[----:B-1----:R-:W-:Y:S05]  /*2c00*/  @!P0 BRA `(.L_x_46) ;  /* 0x0000004c00188947 */ /* 0x002fea0003800000 */
.L_x_137:
        /* <DEDUP_REMOVED lines=9> */
.L_x_139:
        /* <DEDUP_REMOVED lines=9> */
.L_x_141:
        /* <DEDUP_REMOVED lines=9> */
.L_x_143:
        /* <DEDUP_REMOVED lines=9> */
.L_x_145:
        /* <DEDUP_REMOVED lines=9> */
.L_x_147:
        /* <DEDUP_REMOVED lines=9> */
.L_x_149:
        /* <DEDUP_REMOVED lines=9> */
.L_x_151:
        /* <DEDUP_REMOVED lines=9> */
.L_x_153:
        /* <DEDUP_REMOVED lines=9> */
.L_x_155:
        /* <DEDUP_REMOVED lines=9> */
.L_x_157:
        /* <DEDUP_REMOVED lines=9> */
.L_x_159:
        /* <DEDUP_REMOVED lines=9> */
.L_x_161:
        /* <DEDUP_REMOVED lines=9> */
.L_x_163:
        /* <DEDUP_REMOVED lines=9> */
.L_x_165:
[----:B------:R-:W-:-:S04]  /*33f0*/  UIADD3 UR5, UPT, UPT, UR5, 0x1, URZ ;  /* 0x0000000105057890 */ /* 0x000fc8000fffe0ff */
[----:B------:R-:W-:-:S04]  /*3400*/  UISETP.NE.AND UP0, UPT, UR5, 0x12, UPT ;  /* 0x000000120500788c */ /* 0x000fc8000bf05270 */
[----:B------:R-:W-:Y:S02]  /*3410*/  USEL UR4, URZ, 0x1, UP0 ;  /* 0x00000001ff047887 */ /* 0x000fe40008000000 */
[----:B------:R-:W-:-:S04]  /*3420*/  USEL UR5, UR5, URZ, UP0 ;  /* 0x000000ff05057287 */ /* 0x000fc80008000000 */
[----:B------:R-:W-:Y:S01]  /*3430*/  ULEA UR5, UR5, UR17, 0x3 ;  /* 0x0000001105057291 */ /* 0x000fe2000f8e18ff */
[----:B------:R-:W-:-:S04]  /*3440*/  LOP3.LUT R2, R2, UR4, RZ, 0x3c, !PT ;  /* 0x0000000402027c12 */ /* 0x000fc8000f8e3cff */
[----:B------:R-:W-:Y:S01]  /*3450*/  SHF.L.U32 R2, R2, 0x1f, RZ ;  /* 0x0000001f02027819 */ /* 0x000fe200000006ff */
[----:B-1----:R-:W-:-:S07]  /*3460*/  IMAD.U32 R0, RZ, RZ, UR5 ;  /* 0x00000005ff007e24 */ /* 0x002fce000f8e00ff */
.L_x_61:
[----:B-1----:R1:W2:Y:S02]  /*3470*/  SYNCS.PHASECHK.TRANS64.TRYWAIT P0, [R0+URZ], R2 ;  /* 0x00000002000075a7 */ /* 0x0022a400080011ff */
[----:B--2---:R-:W-:Y:S05]  /*3480*/  @!P0 NANOSLEEP.SYNCS 0x989680 ;  /* 0x009896800000895d */ /* 0x004fea0003900000 */
[----:B------:R-:W2:Y:S02]  /*3490*/  @!P0 SYNCS.PHASECHK.TRANS64 P0, [R0+URZ], R2 ;  /* 0x00000002000085a7 */ /* 0x000ea400080010ff */
[----:B--2---:R-:W-:Y:S05]  /*34a0*/  @P0 EXIT ;  /* 0x000000000000094d */ /* 0x004fea0003800000 */
[----:B------:R-:W-:Y:S05]  /*34b0*/  BRA `(.L_x_61) ;  /* 0xfffffffc00ec7947 */ /* 0x000fea000383ffff */
.L_x_23:
[----:B------:R-:W-:-:S04]  /*34c0*/  UISETP.NE.AND UP0, UPT, UR54, URZ, UPT ;  /* 0x000000ff3600728c */ /* 0x000fc8000bf05270 */
[----:B------:R-:W-:-:S09]  /*34d0*/  UISETP.NE.OR UP0, UPT, UR11, 0x1, UP0 ;  /* 0x000000010b00788c */ /* 0x000fd20008705670 */
[----:B------:R-:W-:Y:S05]  /*34e0*/  BRA.U UP0, `(.L_x_62) ;  /* 0x0000000500487547 */ /* 0x000fea000b800000 */
[----:B------:R-:W-:Y:S01]  /*34f0*/  ISETP.GE.U32.AND P2, PT, R0, 0x8, PT ;  /* 0x000000080000780c */ /* 0x000fe20003f46070 */
[----:B------:R-:W-:Y:S01]  /*3500*/  IMAD.MOV.U32 R12, RZ, RZ, 0x1 ;  /* 0x00000001ff0c7424 */ /* 0x000fe200078e00ff */
[----:B------:R-:W-:Y:S02]  /*3510*/  CS2R R10, SRZ ;  /* 0x00000000000a7805 */ /* 0x000fe4000001ff00 */
[----:B------:R-:W-:Y:S01]  /*3520*/  CS2R R8, SRZ ;  /* 0x0000000000087805 */ /* 0x000fe2000001ff00 */
[----:B------:R-:W-:Y:S01]  /*3530*/  UMOV UR4, 0x400 ;  /* 0x0000040000047882 */ /* 0x000fe20000000000 */
[----:B------:R-:W-:Y:S01]  /*3540*/  UMOV UR6, URZ ;  /* 0x000000ff00067c82 */ /* 0x000fe20008000000 */
[----:B------:R-:W-:-:S12]  /*3550*/  ULEA UR54, UR54, UR4, 0x18 ;  /* 0x0000000436367291 */ /* 0x000fd8000f8ec0ff */
.L_x_66:
[----:B------:R-:W-:Y:S02]  /*3560*/  LEA R2, R8, UR54, 0x3 ;  /* 0x0000003608027c11 */ /* 0x000fe4000f8e18ff */
[----:B------:R-:W-:-:S03]  /*3570*/  SHF.L.U32 R4, R9, 0x1f, RZ ;  /* 0x0000001f09047819 */ /* 0x000fc600000006ff */
[----:B------:R-:W-:Y:S01]  /*3580*/  VIADD R5, R2, 0x1b0 ;  /* 0x000001b002057836 */ /* 0x000fe20000000000 */
[----:B------:R-:W2:Y:S02]  /*3590*/  SYNCS.PHASECHK.TRANS64.TRYWAIT P0, [R2+URZ+0x1a0], R4 ;  /* 0x0001a004020075a7 */ /* 0x000ea400080011ff */
[----:B--2---:R-:W-:Y:S05]  /*35a0*/  @!P0 BRA `(.L_x_63) ;  /* 0x0000004800188947 */ /* 0x004fea0003800000 */
.L_x_166:
[----:B------:R-:W-:Y:S01]  /*35b0*/  ULEA UR5, UR6, UR54, 0x3 ;  /* 0x0000003606057291 */ /* 0x000fe2000f8e18ff */
[----:B--2---:R-:W-:Y:S01]  /*35c0*/  PRMT R2, RZ, 0x654, R5 ;  /* 0x00000654ff027816 */ /* 0x004fe20000000005 */
[----:B------:R-:W-:Y:S01]  /*35d0*/  @!P2 IMAD.MOV.U32 R4, RZ, RZ, 0x10 ;  /* 0x00000010ff04a424 */ /* 0x000fe200078e00ff */
[----:B------:R-:W-:Y:S01]  /*35e0*/  SHF.L.U32 R5, R12, 0x1f, RZ ;  /* 0x0000001f0c057819 */ /* 0x000fe200000006ff */
[----:B------:R-:W-:Y:S01]  /*35f0*/  UIADD3 UR4, UPT, UPT, UR5, 0x140, URZ ;  /* 0x0000014005047890 */ /* 0x000fe2000fffe0ff */
[----:B------:R2:W-:Y:S05]  /*3600*/  SYNCS.ARRIVE.TRANS64.RED.A1T0 RZ, [R2+URZ], RZ ;  /* 0x000000ff02ff79a7 */ /* 0x0005ea00081004ff */
[----:B------:R-:W-:Y:S01]  /*3610*/  IMAD.U32 R6, RZ, RZ, UR4 ;  /* 0x00000004ff067e24 */ /* 0x000fe2000f8e00ff */
[----:B------:R-:W3:Y:S04]  /*3620*/  SYNCS.PHASECHK.TRANS64.TRYWAIT P0, [UR5+0x150], R5 ;  /* 0x00015005ff0075a7 */ /* 0x000ee80008001105 */
[----:B------:R-:W-:Y:S01]  /*3630*/  PRMT R6, R0, 0x654, R6 ;  /* 0x0000065400067816 */ /* 0x000fe20000000006 */
[----:B--23--:R-:W-:Y:S06]  /*3640*/  @!P0 BRA `(.L_x_64) ;  /* 0x0000004800048947 */ /* 0x00cfec0003800000 */
.L_x_168:
[----:B------:R-:W-:Y:S01]  /*3650*/  ULEA UR4, UR6, UR54, 0x4 ;  /* 0x0000003606047291 */ /* 0x000fe2000f8e20ff */
[----:B------:R-:W-:Y:S01]  /*3660*/  SEL R3, R6, R3, !P2 ;  /* 0x0000000306037207 */ /* 0x000fe20005000000 */
[----:B------:R-:W-:Y:S01]  /*3670*/  UIADD3 UR5, UPT, UPT, UR5, 0x140, URZ ;  /* 0x0000014005057890 */ /* 0x000fe2000fffe0ff */
[----:B--2---:R-:W-:Y:S01]  /*3680*/  LEA R2, R11, UR54, 0x3 ;  /* 0x000000360b027c11 */ /* 0x004fe2000f8e18ff */
[----:B------:R-:W-:Y:S01]  /*3690*/  UIADD3 UR4, UPT, UPT, UR4, 0x1d0, URZ ;  /* 0x000001d004047890 */ /* 0x000fe2000fffe0ff */
[----:B------:R2:W-:Y:S01]  /*36a0*/  @!P2 SYNCS.ARRIVE.TRANS64.RED RZ, [R3+URZ], R4 ;  /* 0x0000000403ffa9a7 */ /* 0x0005e200080004ff */
[----:B------:R-:W-:Y:S01]  /*36b0*/  UIADD3 UR6, UPT, UPT, UR6, 0x1, URZ ;  /* 0x0000000106067890 */ /* 0x000fe2000fffe0ff */
[----:B------:R-:W-:-:S03]  /*36c0*/  VIADD R8, R8, 0x1 ;  /* 0x0000000108087836 */ /* 0x000fc60000000000 */
[----:B------:R-:W-:Y:S02]  /*36d0*/  UISETP.NE.AND UP0, UPT, UR6, 0x2, UPT ;  /* 0x000000020600788c */ /* 0x000fe4000bf05270 */
[----:B------:R-:W-:Y:S01]  /*36e0*/  ISETP.NE.AND P0, PT, R8, 0x2, PT ;  /* 0x000000020800780c */ /* 0x000fe20003f05270 */
[----:B------:R-:W-:Y:S06]  /*36f0*/  UGETNEXTWORKID.BROADCAST [UR4], [UR5] ;  /* 0x00000000040073ca */ /* 0x000fec0008000100 */
[----:B------:R-:W-:Y:S02]  /*3700*/  USEL UR4, URZ, 0x1, UP0 ;  /* 0x00000001ff047887 */ /* 0x000fe40008000000 */
[----:B------:R-:W-:-:S04]  /*3710*/  USEL UR6, UR6, URZ, UP0 ;  /* 0x000000ff06067287 */ /* 0x000fc80008000000 */
[----:B------:R-:W-:Y:S02]  /*3720*/  LOP3.LUT R12, R12, UR4, RZ, 0x3c, !PT ;  /* 0x000000040c0c7c12 */ /* 0x000fe4000f8e3cff */
[----:B--2---:R-:W-:-:S04]  /*3730*/  SHF.L.U32 R4, R10, 0x1f, RZ ;  /* 0x0000001f0a047819 */ /* 0x004fc800000006ff */
[----:B------:R-:W2:Y:S02]  /*3740*/  SYNCS.PHASECHK.TRANS64.TRYWAIT P1, [R2+URZ+0x140], R4 ;  /* 0x00014004020075a7 */ /* 0x000ea400080211ff */
[----:B--2---:R-:W-:Y:S05]  /*3750*/  @!P1 BRA `(.L_x_65) ;  /* 0x0000004400d89947 */ /* 0x004fea0003800000 */
.L_x_169:
[C---:B--2---:R-:W-:Y:S01]  /*3760*/  LEA R4, R11.reuse, UR54, 0x4 ;  /* 0x000000360b047c11 */ /* 0x044fe2000f8e20ff */
[----:B------:R-:W-:Y:S01]  /*3770*/  VIADD R2, R2, 0x150 ;  /* 0x0000015002027836 */ /* 0x000fe20000000000 */
[----:B------:R-:W-:Y:S01]  /*3780*/  SEL R8, R8, RZ, P0 ;  /* 0x000000ff08087207 */ /* 0x000fe20000000000 */
[----:B------:R-:W-:-:S03]  /*3790*/  VIADD R11, R11, 0x1 ;  /* 0x000000010b0b7836 */ /* 0x000fc60000000000 */
[----:B------:R-:W2:Y:S01]  /*37a0*/  LDS.128 R4, [R4+0x1d0] ;  /* 0x0001d00004047984 */ /* 0x000ea20000000c00 */
[----:B------:R-:W-:Y:S02]  /*37b0*/  PRMT R2, RZ, 0x654, R2 ;  /* 0x00000654ff027816 */ /* 0x000fe40000000002 */
[C---:B------:R-:W-:Y:S01]  /*37c0*/  ISETP.NE.AND P1, PT, R11.reuse, 0x2, PT ;  /* 0x000000020b00780c */ /* 0x040fe20003f25270 */
[----:B------:R-:W-:Y:S01]  /*37d0*/  @!PT LDS RZ, [RZ] ;  /* 0x00000000fffff984 */ /* 0x000fe20000000800 */
[----:B------:R-:W-:Y:S01]  /*37e0*/  @!PT LDS RZ, [RZ] ;  /* 0x00000000fffff984 */ /* 0x000fe20000000800 */
[----:B------:R-:W-:Y:S01]  /*37f0*/  @!PT LDS RZ, [RZ] ;  /* 0x00000000fffff984 */ /* 0x000fe20000000800 */
[----:B------:R-:W-:Y:S01]  /*3800*/  @!PT LDS RZ, [RZ] ;  /* 0x00000000fffff984 */ /* 0x000fe20000000800 */
[----:B------:R3:W-:Y:S06]  /*3810*/  MEMBAR.ALL.CTA ;  /* 0x0000000000007992 */ /* 0x0007ec0000008000 */
[----:B---3--:R-:W3:Y:S01]  /*3820*/  FENCE.VIEW.ASYNC.S ;  /* 0x00000000000073c6 */ /* 0x008ee20000000000 */
[----:B------:R-:W-:Y:S01]  /*3830*/  SEL R11, R11, RZ, P1 ;  /* 0x000000ff0b0b7207 */ /* 0x000fe20000800000 */
[----:B---3--:R3:W-:Y:S01]  /*3840*/  SYNCS.ARRIVE.TRANS64.RED.A1T0 RZ, [R2+URZ], RZ ;  /* 0x000000ff02ff79a7 */ /* 0x0087e200081004ff */
[----:B--2---:R-:W-:-:S02]  /*3850*/  LOP3.LUT P3, RZ, R6, 0x1, RZ, 0xc0, !PT ;  /* 0x0000000106ff7812 */ /* 0x004fc4000786c0ff */
[----:B------:R-:W-:-:S04]  /*3860*/  SEL R4, RZ, 0x1, P1 ;  /* 0x00000001ff047807 */ /* 0x000fc80000800000 */
[----:B------:R-:W-:Y:S02]  /*3870*/  LOP3.LUT R10, R10, R4, RZ, 0x3c, !PT ;  /* 0x000000040a0a7212 */ /* 0x000fe400078e3cff */
[----:B---3--:R-:W-:-:S04]  /*3880*/  SEL R2, RZ, 0x1, P0 ;  /* 0x00000001ff027807 */ /* 0x008fc80000000000 */
[----:B------:R-:W-:Y:S01]  /*3890*/  LOP3.LUT R9, R9, R2, RZ, 0x3c, !PT ;  /* 0x0000000209097212 */ /* 0x000fe200078e3cff */
[----:B------:R-:W-:Y:S06]  /*38a0*/  @P3 BRA `(.L_x_66) ;  /* 0xfffffffc002c3947 */ /* 0x000fec000383ffff */
[----:B------:R-:W-:Y:S01]  /*38b0*/  ULEA UR5, UR6, UR54, 0x3 ;  /* 0x0000003606057291 */ /* 0x000fe2000f8e18ff */
[----:B------:R-:W-:-:S08]  /*38c0*/  SHF.L.U32 R2, R12, 0x1f, RZ ;  /* 0x0000001f0c027819 */ /* 0x000fd000000006ff */
[----:B------:R-:W2:Y:S02]  /*38d0*/  SYNCS.PHASECHK.TRANS64 P0, [UR5+0x150], R2 ;  /* 0x00015002ff0075a7 */ /* 0x000ea40008001005 */
[----:B--2---:R-:W-:Y:S05]  /*38e0*/  @P0 BRA `(.L_x_67) ;  /* 0x0000000000080947 */ /* 0x004fea0003800000 */
[----:B------:R-:W2:Y:S02]  /*38f0*/  SYNCS.PHASECHK.TRANS64.TRYWAIT P0, [UR5+0x150], R2 ;  /* 0x00015002ff0075a7 */ /* 0x000ea40008001105 */
[----:B--2---:R-:W-:Y:S05]  /*3900*/  @!P0 BRA `(.L_x_68) ;  /* 0x0000004400808947 */ /* 0x004fea0003800000 */
.L_x_67:
[----:B------:R-:W-:-:S04]  /*3910*/  UIADD3 UR4, UPT, UPT, UR6, 0x1, URZ ;  /* 0x0000000106047890 */ /* 0x000fc8000fffe0ff */
[----:B------:R-:W-:-:S04]  /*3920*/  UISETP.NE.AND UP0, UPT, UR4, 0x2, UPT ;  /* 0x000000020400788c */ /* 0x000fc8000bf05270 */
[----:B------:R-:W-:Y:S02]  /*3930*/  USEL UR7, URZ, 0x1, UP0 ;  /* 0x00000001ff077887 */ /* 0x000fe40008000000 */
[----:B------:R-:W-:-:S04]  /*3940*/  USEL UR4, UR4, URZ, UP0 ;  /* 0x000000ff04047287 */ /* 0x000fc80008000000 */
[----:B------:R-:W-:Y:S01]  /*3950*/  ULEA UR4, UR4, UR54, 0x3 ;  /* 0x0000003604047291 */ /* 0x000fe2000f8e18ff */
[----:B--2---:R-:W-:-:S04]  /*3960*/  LOP3.LUT R2, R12, UR7, RZ, 0x3c, !PT ;  /* 0x000000070c027c12 */ /* 0x004fc8000f8e3cff */
[----:B------:R-:W-:-:S04]  /*3970*/  SHF.L.U32 R0, R2, 0x1f, RZ ;  /* 0x0000001f02007819 */ /* 0x000fc800000006ff */
[----:B------:R-:W2:Y:S02]  /*3980*/  SYNCS.PHASECHK.TRANS64 P0, [UR4+0x150], R0 ;  /* 0x00015000ff0075a7 */ /* 0x000ea40008001004 */
[----:B-12---:R-:W-:Y:S05]  /*3990*/  @P0 EXIT ;  /* 0x000000000000094d */ /* 0x006fea0003800000 */
[----:B------:R-:W-:Y:S02]  /*39a0*/  SHF.L.U32 R2, R2, 0x1f, RZ ;  /* 0x0000001f02027819 */ /* 0x000fe400000006ff */
[----:B------:R-:W-:-:S07]  /*39b0*/  MOV R0, UR4 ;  /* 0x0000000400007c02 */ /* 0x000fce0008000f00 */
.L_x_69:
[----:B-1----:R1:W2:Y:S02]  /*39c0*/  SYNCS.PHASECHK.TRANS64.TRYWAIT P0, [R0+URZ+0x150], R2 ;  /* 0x00015002000075a7 */ /* 0x0022a400080011ff */
[----:B--2---:R-:W-:Y:S05]  /*39d0*/  @!P0 NANOSLEEP.SYNCS 0x989680 ;  /* 0x009896800000895d */ /* 0x004fea0003900000 */
[----:B------:R-:W2:Y:S02]  /*39e0*/  @!P0 SYNCS.PHASECHK.TRANS64 P0, [R0+URZ+0x150], R2 ;  /* 0x00015002000085a7 */ /* 0x000ea400080010ff */
[----:B--2---:R-:W-:Y:S05]  /*39f0*/  @P0 EXIT ;  /* 0x000000000000094d */ /* 0x004fea0003800000 */
[----:B------:R-:W-:Y:S05]  /*3a00*/  BRA `(.L_x_69) ;  /* 0xfffffffc00ec7947 */ /* 0x000fea000383ffff */
.L_x_62:
[----:B------:R-:W-:Y:S05]  /*3a10*/  BRA.U UP6, `(.L_x_70) ;  /* 0x0000001106d87547 */ /* 0x000fea000b800000 */
[----:B------:R-:W-:Y:S01]  /*3a20*/  UMOV UR4, 0x40 ;  /* 0x0000004000047882 */ /* 0x000fe20000000000 */
[----:B------:R-:W-:Y:S01]  /*3a30*/  NOP ;  /* 0x0000000000007918 */ /* 0x000fe20000000000 */
[----:B------:R-:W-:Y:S01]  /*3a40*/  ULEA UR4, UR54, UR4, 0x18 ;  /* 0x0000000436047291 */ /* 0x000fe2000f8ec0ff */
[----:B------:R-:W-:Y:S02]  /*3a50*/  UMOV UR5, 0x400 ;  /* 0x0000040000057882 */ /* 0x000fe40000000000 */
[----:B------:R-:W-:-:S06]  /*3a60*/  ULEA UR54, UR54, UR5, 0x18 ;  /* 0x0000000536367291 */ /* 0x000fcc000f8ec0ff */
[----:B------:R-:W2:Y:S02]  /*3a70*/  LDS.U8 R0, [UR4+0x1c] ;  /* 0x00001c04ff007984 */ /* 0x000ea40008000000 */
[----:B--2---:R-:W-:-:S13]  /*3a80*/  ISETP.NE.AND P0, PT, R0, RZ, PT ;  /* 0x000000ff0000720c */ /* 0x004fda0003f05270 */
[----:B------:R-:W-:Y:S05]  /*3a90*/  @P0 BRA `(.L_x_71) ;  /* 0x0000000400080947 */ /* 0x000fea0003800000 */
[----:B------:R-:W-:Y:S02]  /*3aa0*/  UISETP.NE.U32.AND UP1, UPT, UR18, 0x1, UPT ;  /* 0x000000011200788c */ /* 0x000fe4000bf25070 */
[----:B------:R-:W-:-:S07]  /*3ab0*/  UIADD3 UR6, UPT, UPT, UR4, 0x8, URZ ;  /* 0x0000000804067890 */ /* 0x000fce000fffe0ff */
[----:B------:R-:W-:Y:S05]  /*3ac0*/  BRA.U !UP1, `(.L_x_72) ;  /* 0x00000001099c7547 */ /* 0x000fea000b800000 */
[----:B------:R-:W-:Y:S01]  /*3ad0*/  ELECT P0, URZ, PT ;  /* 0x0000000000ff782f */ /* 0x000fe20003800000 */
[----:B------:R-:W-:-:S12]  /*3ae0*/  BSSY B0, `(.L_x_72) ;  /* 0x0000025000007945 */ /* 0x000fd80003800000 */
[----:B------:R-:W-:Y:S05]  /*3af0*/  @!P0 BRA `(.L_x_73) ;  /* 0x00000000008c8947 */ /* 0x000fea0003800000 */
[----:B------:R-:W-:-:S05]  /*3b00*/  UMOV UR5, 0x10 ;  /* 0x0000001000057882 */ /* 0x000fca0000000000 */
[----:B------:R-:W-:Y:S04]  /*3b10*/  DEPBAR.LE SB2, 0x36 ;  /* 0x0000ad800000791a */ /* 0x000fe80000000000 */
[----:B------:R-:W2:Y:S02]  /*3b20*/  UTCATOMSWS.2CTA.FIND_AND_SET.ALIGN UP0, UR5, UR5 ;  /* 0x00000005000575e3 */ /* 0x000ea40008200800 */
[----:B--2---:R-:W-:Y:S01]  /*3b30*/  MOV R10, UR5 ;  /* 0x00000005000a7c02 */ /* 0x004fe20008000f00 */
[----:B------:R-:W-:Y:S06]  /*3b40*/  BRA.U UP0, `(.L_x_74) ;  /* 0x0000000100187547 */ /* 0x000fec000b800000 */
.L_x_75:
[----:B------:R-:W-:Y:S05]  /*3b50*/  NANOSLEEP 0x64 ;  /* 0x000000640000795d */ /* 0x000fea0003800000 */
[----:B------:R-:W-:-:S05]  /*3b60*/  UMOV UR5, 0x10 ;  /* 0x0000001000057882 */ /* 0x000fca0000000000 */
[----:B------:R-:W-:Y:S04]  /*3b70*/  DEPBAR.LE SB2, 0x36 ;  /* 0x0000ad800000791a */ /* 0x000fe80000000000 */
[----:B------:R-:W2:Y:S02]  /*3b80*/  UTCATOMSWS.2CTA.FIND_AND_SET.ALIGN UP0, UR5, UR5 ;  /* 0x00000005000575e3 */ /* 0x000ea40008200800 */
[----:B--2---:R-:W-:Y:S01]  /*3b90*/  MOV R10, UR5 ;  /* 0x00000005000a7c02 */ /* 0x004fe20008000f00 */
[----:B------:R-:W-:Y:S05]  /*3ba0*/  BRA.U !UP0, `(.L_x_75) ;  /* 0xfffffffd08e87547 */ /* 0x000fea000b83ffff */
.L_x_74:
[----:B------:R-:W2:Y:S01]  /*3bb0*/  LDS R6, [UR4+0x10] ;  /* 0x00001004ff067984 */ /* 0x000ea20008000800 */
[----:B------:R-:W-:Y:S01]  /*3bc0*/  IMAD.U32 R0, RZ, RZ, UR54 ;  /* 0x00000036ff007e24 */ /* 0x000fe2000f8e00ff */
[----:B------:R-:W-:-:S03]  /*3bd0*/  MOV R4, UR17 ;  /* 0x0000001100047c02 */ /* 0x000fc60008000f00 */
[----:B------:R-:W-:Y:S01]  /*3be0*/  VIADD R0, R0, 0x1f0 ;  /* 0x000001f000007836 */ /* 0x000fe20000000000 */
[----:B--2---:R-:W-:-:S04]  /*3bf0*/  SHF.L.U32 R6, R6, 0x1f, RZ ;  /* 0x0000001f06067819 */ /* 0x004fc800000006ff */
[----:B------:R-:W2:Y:S02]  /*3c00*/  SYNCS.PHASECHK.TRANS64.TRYWAIT P0, [UR4+0x8], R6 ;  /* 0x00000806ff0075a7 */ /* 0x000ea40008001104 */
[----:B--2---:R-:W-:Y:S05]  /*3c10*/  @P0 BRA `(.L_x_76) ;  /* 0x0000000000080947 */ /* 0x004fea0003800000 */
[----:B------:R-:W2:Y:S02]  /*3c20*/  SYNCS.PHASECHK.TRANS64.TRYWAIT P0, [UR4+0x8], R6 ;  /* 0x00000806ff0075a7 */ /* 0x000ea40008001104 */
[----:B--2---:R-:W-:Y:S05]  /*3c30*/  @!P0 BRA `(.L_x_77) ;  /* 0x0000004000cc8947 */ /* 0x004fea0003800000 */
.L_x_76:
[----:B------:R-:W-:Y:S01]  /*3c40*/  PRMT R4, R4, 0x654, R0 ;  /* 0x0000065404047816 */ /* 0x000fe20000000000 */
[----:B------:R-:W-:Y:S01]  /*3c50*/  HFMA2 R0, -RZ, RZ, 0, 5.9604644775390625e-08 ;  /* 0x00000001ff007431 */ /* 0x000fe200000001ff */
[----:B------:R-:W-:Y:S01]  /*3c60*/  UPRMT UR5, UR17, 0x654, UR6 ;  /* 0x0000065411057896 */ /* 0x000fe20008000006 */
[----:B------:R-:W-:Y:S02]  /*3c70*/  IMAD.MOV.U32 R8, RZ, RZ, 0xffff ;  /* 0x0000ffffff087424 */ /* 0x000fe400078e00ff */
[----:B--2---:R-:W-:Y:S02]  /*3c80*/  IMAD.MOV.U32 R6, RZ, RZ, 0x4 ;  /* 0x00000004ff067424 */ /* 0x004fe400078e00ff */
[----:B------:R-:W-:Y:S01]  /*3c90*/  IMAD.SHL.U32 R9, R10, 0x20, RZ ;  /* 0x000000200a097824 */ /* 0x000fe200078e00ff */
[----:B------:R-:W-:Y:S02]  /*3ca0*/  MOV R5, UR5 ;  /* 0x0000000500057c02 */ /* 0x000fe40008000f00 */
[-C--:B------:R-:W-:Y:S01]  /*3cb0*/  SHF.L.U32 R8, R8, R10.reuse, RZ ;  /* 0x0000000a08087219 */ /* 0x080fe200000006ff */
[----:B------:R2:W-:Y:S01]  /*3cc0*/  SYNCS.ARRIVE.TRANS64.RED RZ, [UR5], R6 ;  /* 0x00000006ffff79a7 */ /* 0x0005e20008000405 */
[----:B------:R-:W-:Y:S01]  /*3cd0*/  SHF.L.U32 R7, R0, R10, RZ ;  /* 0x0000000a00077219 */ /* 0x000fe200000006ff */
[----:B------:R2:W-:Y:S04]  /*3ce0*/  STS [UR54+0x1f0], R9 ;  /* 0x0001f009ff007988 */ /* 0x0005e80008000836 */
[----:B------:R2:W-:Y:S04]  /*3cf0*/  STAS [R4.64], R10 ;  /* 0x0000000a04007dbd */ /* 0x0005e8000c0008ff */
[----:B------:R2:W-:Y:S04]  /*3d00*/  ATOMS.OR RZ, [UR4+0x14], R8 ;  /* 0x00001408ffff798c */ /* 0x0005e8000b000004 */
[----:B------:R2:W-:Y:S04]  /*3d10*/  ATOMS.OR RZ, [UR4+0x18], R7 ;  /* 0x00001807ffff798c */ /* 0x0005e8000b000004 */
[----:B------:R2:W-:Y:S02]  /*3d20*/  ATOMS.XOR RZ, [UR4+0x10], R0 ;  /* 0x00001000ffff798c */ /* 0x0005e4000b800004 */
.L_x_73:
[----:B-1----:R-:W-:Y:S05]  /*3d30*/  BSYNC B0 ;  /* 0x0000000000007941 */ /* 0x002fea0003800000 */
.L_x_72:
[----:B------:R-:W-:Y:S05]  /*3d40*/  BRA.U UP1, `(.L_x_78) ;  /* 0x00000001016c7547 */ /* 0x000fea000b800000 */
[----:B------:R-:W-:-:S03]  /*3d50*/  UMOV UR5, 0xffffffff ;  /* 0xffffffff00057882 */ /* 0x000fc60000000000 */
[----:B------:R-:W-:Y:S05]  /*3d60*/  BRA.DIV UR5, `(.L_x_79) ;  /* 0x0000004205987947 */ /* 0x000fea000b800000 */
[----:B------:R-:W-:-:S13]  /*3d70*/  ELECT P0, URZ, PT ;  /* 0x0000000000ff782f */ /* 0x000fda0003800000 */
.L_x_173:
[----:B------:R-:W-:Y:S05]  /*3d80*/  @!P0 BRA `(.L_x_78) ;  /* 0x00000000005c8947 */ /* 0x000fea0003800000 */
[----:B--2---:R-:W2:Y:S02]  /*3d90*/  LDS R4, [UR4+0x10] ;  /* 0x00001004ff047984 */ /* 0x004ea40008000800 */
[----:B--2---:R-:W-:-:S04]  /*3da0*/  SHF.L.U32 R4, R4, 0x1f, RZ ;  /* 0x0000001f04047819 */ /* 0x004fc800000006ff */
[----:B------:R-:W2:Y:S02]  /*3db0*/  SYNCS.PHASECHK.TRANS64.TRYWAIT P0, [UR4+0x8], R4 ;  /* 0x00000804ff0075a7 */ /* 0x000ea40008001104 */
[----:B--2---:R-:W-:Y:S05]  /*3dc0*/  @P0 BRA `(.L_x_80) ;  /* 0x0000000000080947 */ /* 0x004fea0003800000 */
[----:B------:R-:W2:Y:S02]  /*3dd0*/  SYNCS.PHASECHK.TRANS64.TRYWAIT P0, [UR4+0x8], R4 ;  /* 0x00000804ff0075a7 */ /* 0x000ea40008001104 */
[----:B--2---:R-:W-:Y:S05]  /*3de0*/  @!P0 BRA `(.L_x_81) ;  /* 0x00000040009c8947 */ /* 0x004fea0003800000 */
.L_x_80:
[----:B------:R-:W3:Y:S01]  /*3df0*/  LDS R6, [UR54+0x1f0] ;  /* 0x0001f036ff067984 */ /* 0x000ee20008000800 */
[----:B--2---:R-:W-:Y:S02]  /*3e00*/  HFMA2 R0, -RZ, RZ, 0, 5.9604644775390625e-08 ;  /* 0x00000001ff007431 */ /* 0x004fe400000001ff */
[----:B------:R-:W-:Y:S01]  /*3e10*/  IMAD.MOV.U32 R4, RZ, RZ, 0xffff ;  /* 0x0000ffffff047424 */ /* 0x000fe200078e00ff */
[----:B------:R-:W-:Y:S01]  /*3e20*/  UPRMT UR5, UR17, 0x654, UR6 ;  /* 0x0000065411057896 */ /* 0x000fe20008000006 */
[----:B---3--:R-:W-:-:S03]  /*3e30*/  IMAD.SHL.U32 R5, R6, 0x20, RZ ;  /* 0x0000002006057824 */ /* 0x008fc600078e00ff */
[-C--:B------:R-:W-:Y:S02]  /*3e40*/  SHF.L.U32 R4, R4, R6.reuse, RZ ;  /* 0x0000000604047219 */ /* 0x080fe400000006ff */
[----:B------:R-:W-:Y:S01]  /*3e50*/  SHF.L.U32 R6, R0, R6, RZ ;  /* 0x0000000600067219 */ /* 0x000fe200000006ff */
[----:B------:R3:W-:Y:S04]  /*3e60*/  STS [UR54+0x1f0], R5 ;  /* 0x0001f005ff007988 */ /* 0x0007e80008000836 */
[----:B------:R3:W-:Y:S04]  /*3e70*/  ATOMS.OR RZ, [UR4+0x14], R4 ;  /* 0x00001404ffff798c */ /* 0x0007e8000b000004 */
[----:B------:R3:W-:Y:S01]  /*3e80*/  ATOMS.OR RZ, [UR4+0x18], R6 ;  /* 0x00001806ffff798c */ /* 0x0007e2000b000004 */
[----:B------:R-:W-:Y:S03]  /*3e90*/  SYNCS.ARRIVE.TRANS64.RED.A1T0 RZ, [UR5], RZ ;  /* 0x000000ffffff79a7 */ /* 0x000fe60008100405 */
[----:B------:R3:W-:Y:S01]  /*3ea0*/  ATOMS.XOR RZ, [UR4+0x10], R0 ;  /* 0x00001000ffff798c */ /* 0x0007e2000b800004 */
[----:B------:R-:W-:Y:S05]  /*3eb0*/  BRA `(.L_x_78) ;  /* 0x0000000000107947 */ /* 0x000fea0003800000 */
.L_x_71:
[----:B------:R-:W-:Y:S02]  /*3ec0*/  MOV R0, 0xffffffff ;  /* 0xffffffff00007802 */ /* 0x000fe40000000f00 */
[----:B------:R-:W-:-:S03]  /*3ed0*/  MOV R4, 0x3f00 ;  /* 0x00003f0000047802 */ /* 0x000fc60000000f00 */
[----:B------:R2:W-:Y:S04]  /*3ee0*/  STS [UR54+0x1f0], R0 ;  /* 0x0001f000ff007988 */ /* 0x0005e80008000836 */
[----:B-12--5:R-:W-:Y:S05]  /*3ef0*/  CALL.REL.NOINC `($__internal_1_$__cuda_sm10x_tcgen05_guardrail_trap_phase_invalid_during_alloc) ;  /* 0x0000004400a47944 */ /* 0x026fea0003c00000 */
.L_x_78:
[----:B------:R-:W-:Y:S05]  /*3f00*/  WARPSYNC.ALL ;  /* 0x0000000000007948 */ /* 0x000fea0003800000 */
[----:B------:R-:W4:Y:S01]  /*3f10*/  S2UR UR5, SR_CgaCtaId ;  /* 0x00000000000579c3 */ /* 0x000f220000008800 */
[----:B------:R-:W-:Y:S01]  /*3f20*/  UMOV UR4, 0x400 ;  /* 0x0000040000047882 */ /* 0x000fe20000000000 */
[----:B------:R-:W-:-:S06]  /*3f30*/  NOP ;  /* 0x0000000000007918 */ /* 0x000fcc0000000000 */
[----:B------:R-:W-:Y:S06]  /*3f40*/  BAR.ARV 0x6, 0xa0 ;  /* 0x0182800000007b1d */ /* 0x000fec0000002000 */
[----:B------:R-:W1:Y:S01]  /*3f50*/  LDCU UR6, c[0x0][0x38c] ;  /* 0x00007180ff0677ac */ /* 0x000e620008000800 */
[----:B------:R-:W-:Y:S01]  /*3f60*/  LOP3.LUT R3, R3, 0xffff, RZ, 0xc0, !PT ;  /* 0x0000ffff03037812 */ /* 0x000fe200078ec0ff */
[----:B--2---:R-:W-:Y:S01]  /*3f70*/  IMAD.MOV.U32 R9, RZ, RZ, 0x1 ;  /* 0x00000001ff097424 */ /* 0x004fe200078e00ff */
[----:B------:R-:W-:Y:S01]  /*3f80*/  LOP3.LUT R2, R2, 0xffff, RZ, 0xc0, !PT ;  /* 0x0000ffff02027812 */ /* 0x000fe200078ec0ff */
[----:B------:R-:W-:Y:S01]  /*3f90*/  IMAD.MOV.U32 R8, RZ, RZ, RZ ;  /* 0x000000ffff087224 */ /* 0x000fe200078e00ff */
[----:B------:R-:W-:Y:S01]  /*3fa0*/  R2UR UR10, R3 ;  /* 0x00000000030a72ca */ /* 0x000fe200000e0000 */
[----:B------:R-:W-:Y:S01]  /*3fb0*/  UMOV UR19, URZ ;  /* 0x000000ff00137c82 */ /* 0x000fe20008000000 */
[----:B------:R-:W-:-:S02]  /*3fc0*/  R2UR UR9, R2 ;  /* 0x00000000020972ca */ /* 0x000fc400000e0000 */
[----:B------:R-:W-:Y:S01]  /*3fd0*/  CS2R R2, SRZ ;  /* 0x0000000000027805 */ /* 0x000fe2000001ff00 */
[----:B------:R-:W-:Y:S01]  /*3fe0*/  UMOV UR16, URZ ;  /* 0x000000ff00107c82 */ /* 0x000fe20008000000 */
[----:B----4-:R-:W-:Y:S01]  /*3ff0*/  ULEA UR5, UR5, UR4, 0x18 ;  /* 0x0000000405057291 */ /* 0x010fe2000f8ec0ff */
[----:B------:R-:W-:Y:S01]  /*4000*/  UMOV UR15, URZ ;  /* 0x000000ff000f7c82 */ /* 0x000fe20008000000 */
[----:B------:R-:W-:Y:S02]  /*4010*/  UISETP.NE.AND UP3, UPT, UR18, URZ, UPT ;  /* 0x000000ff1200728c */ /* 0x000fe4000bf65270 */
[----:B------:R-:W-:Y:S02]  /*4020*/  UIADD3 UR11, UPT, UPT, UR5, 0x2400, URZ ;  /* 0x00002400050b7890 */ /* 0x000fe4000fffe0ff */
[----:B------:R-:W-:-:S03]  /*4030*/  UIADD3 UR12, UPT, UPT, UR5, 0x26400, URZ ;  /* 0x00026400050c7890 */ /* 0x000fc6000fffe0ff */
[----:B---3--:R-:W2:Y:S01]  /*4040*/  LDS R0, [UR5+0x1f0] ;  /* 0x0001f005ff007984 */ /* 0x008ea20008000800 */
[----:B-1----:R-:W-:Y:S02]  /*4050*/  UIADD3 UR6, UPT, UPT, UR6, 0x7f, URZ ;  /* 0x0000007f06067890 */ /* 0x002fe4000fffe0ff */
[----:B------:R-:W-:Y:S02]  /*4060*/  USHF.R.U32.HI UR11, URZ, 0x4, UR11 ;  /* 0x00000004ff0b7899 */ /* 0x000fe4000801160b */
[----:B------:R-:W-:Y:S02]  /*4070*/  USHF.R.S32.HI UR4, URZ, 0x1f, UR6 ;  /* 0x0000001fff047899 */ /* 0x000fe40008011406 */
[----:B------:R-:W-:Y:S02]  /*4080*/  USHF.R.U32.HI UR12, URZ, 0x4, UR12 ;  /* 0x00000004ff0c7899 */ /* 0x000fe4000801160c */
[----:B------:R-:W-:Y:S02]  /*4090*/  ULEA.HI UR4, UR4, UR6, URZ, 0x7 ;  /* 0x0000000604047291 */ /* 0x000fe4000f8f38ff */
[----:B------:R-:W-:-:S02]  /*40a0*/  ULOP3.LUT UR11, UR11, 0x3fff, URZ, 0xc0, !UPT ;  /* 0x00003fff0b0b7892 */ /* 0x000fc4000f8ec0ff */
[----:B------:R-:W-:Y:S02]  /*40b0*/  USHF.R.S32.HI UR4, URZ, 0x7, UR4 ;  /* 0x00000007ff047899 */ /* 0x000fe40008011404 */
[----:B------:R-:W-:Y:S02]  /*40c0*/  ULOP3.LUT UR12, UR12, 0x3fff, URZ, 0xc0, !UPT ;  /* 0x00003fff0c0c7892 */ /* 0x000fe4000f8ec0ff */
[----:B------:R-:W-:Y:S01]  /*40d0*/  UISETP.LT.AND UP0, UPT, UR4, 0x1, UPT ;  /* 0x000000010400788c */ /* 0x000fe2000bf01270 */
[----:B------:R-:W-:Y:S01]  /*40e0*/  UMOV UR28, 0x0 ;  /* 0x00000000001c7882 */ /* 0x000fe20000000000 */
[----:B------:R-:W-:Y:S01]  /*40f0*/  UMOV UR29, 0x8100490 ;  /* 0x08100490001d7882 */ /* 0x000fe20000000000 */
[----:B------:R-:W-:Y:S02]  /*4100*/  ULOP3.LUT UR11, UR11, 0x10000, URZ, 0xfc, !UPT ;  /* 0x000100000b0b7892 */ /* 0x000fe4000f8efcff */
[----:B------:R-:W-:Y:S02]  /*4110*/  ULOP3.LUT UR12, UR12, 0x10000, URZ, 0xfc, !UPT ;  /* 0x000100000c0c7892 */ /* 0x000fe4000f8efcff */
[----:B------:R-:W-:Y:S01]  /*4120*/  USEL UR20, UR4, 0x1, !UP0 ;  /* 0x0000000104147887 */ /* 0x000fe2000c000000 */
[----:B------:R-:W-:Y:S01]  /*4130*/  UMOV UR26, 0x0 ;  /* 0x00000000001a7882 */ /* 0x000fe20000000000 */
[----:B------:R-:W-:Y:S01]  /*4140*/  UMOV UR27, 0x8100490 ;  /* 0x08100490001b7882 */ /* 0x000fe20000000000 */
[----:B------:R-:W-:Y:S01]  /*4150*/  UMOV UR24, 0x0 ;  /* 0x0000000000187882 */ /* 0x000fe20000000000 */
[----:B------:R-:W-:Y:S01]  /*4160*/  UMOV UR25, 0x8100490 ;  /* 0x0810049000197882 */ /* 0x000fe20000000000 */
[----:B------:R-:W-:Y:S01]  /*4170*/  UMOV UR22, 0x0 ;  /* 0x0000000000167882 */ /* 0x000fe20000000000 */
[----:B------:R-:W-:Y:S01]  /*4180*/  UMOV UR23, 0x8100490 ;  /* 0x0810049000177882 */ /* 0x000fe20000000000 */
[----:B--2---:R-:W-:-:S15]  /*4190*/  R2UR UR21, R0 ;  /* 0x00000000001572ca */ /* 0x004fde00000e0000 */
.L_x_89:
[C---:B------:R-:W-:Y:S02]  /*41a0*/  LEA R0, R8.reuse, UR5, 0x3 ;  /* 0x0000000508007c11 */ /* 0x040fe4000f8e18ff */
[----:B------:R-:W-:Y:S02]  /*41b0*/  SHF.L.U32 R4, R3, 0x1f, RZ ;  /* 0x0000001f03047819 */ /* 0x000fe400000006ff */
[----:B------:R-:W-:Y:S02]  /*41c0*/  LEA R5, R8, UR5, 0x4 ;  /* 0x0000000508057c11 */ /* 0x000fe4000f8e20ff */
[----:B------:R-:W1:Y:S02]  /*41d0*/  SYNCS.PHASECHK.TRANS64.TRYWAIT P0, [R0+URZ+0x140], R4 ;  /* 0x00014004000075a7 */ /* 0x000e6400080011ff */
[----:B-1-34-:R-:W-:Y:S05]  /*41e0*/  @!P0 BRA `(.L_x_82) ;  /* 0x0000003c00b48947 */ /* 0x01afea0003800000 */
.L_x_174:
[----:B-1----:R-:W1:Y:S01]  /*41f0*/  LDS.128 R4, [R5+0x1d0] ;  /* 0x0001d00005047984 */ /* 0x002e620000000c00 */
[----:B------:R-:W-:Y:S02]  /*4200*/  VIADD R0, R0, 0x150 ;  /* 0x0000015000007836 */ /* 0x000fe40000000000 */
[----:B------:R-:W-:Y:S01]  /*4210*/  VIADD R8, R8, 0x1 ;  /* 0x0000000108087836 */ /* 0x000fe20000000000 */
[----:B------:R-:W-:Y:S01]  /*4220*/  @!PT LDS RZ, [RZ] ;  /* 0x00000000fffff984 */ /* 0x000fe20000000800 */
[----:B------:R-:W-:Y:S01]  /*4230*/  @!PT LDS RZ, [RZ] ;  /* 0x00000000fffff984 */ /* 0x000fe20000000800 */
[----:B------:R-:W-:Y:S01]  /*4240*/  @!PT LDS RZ, [RZ] ;  /* 0x00000000fffff984 */ /* 0x000fe20000000800 */
[----:B------:R-:W-:Y:S01]  /*4250*/  @!PT LDS RZ, [RZ] ;  /* 0x00000000fffff984 */ /* 0x000fe20000000800 */
[----:B------:R2:W-:Y:S06]  /*4260*/  MEMBAR.ALL.CTA ;  /* 0x0000000000007992 */ /* 0x0005ec0000008000 */
[----:B--2---:R-:W2:Y:S01]  /*4270*/  FENCE.VIEW.ASYNC.S ;  /* 0x00000000000073c6 */ /* 0x004ea20000000000 */
[----:B------:R-:W-:-:S04]  /*4280*/  PRMT R0, RZ, 0x654, R0 ;  /* 0x00000654ff007816 */ /* 0x000fc80000000000 */
[----:B--2---:R2:W-:Y:S01]  /*4290*/  SYNCS.ARRIVE.TRANS64.RED.A1T0 RZ, [R0+URZ], RZ ;  /* 0x000000ff00ff79a7 */ /* 0x0045e200081004ff */
[----:B-1----:R-:W-:Y:S01]  /*42a0*/  LOP3.LUT P1, RZ, R6, 0x1, RZ, 0xc0, !PT ;  /* 0x0000000106ff7812 */ /* 0x002fe2000782c0ff */
[----:B--2---:R-:W-:-:S12]  /*42b0*/  BRA.U UP3, `(.L_x_83) ;  /* 0x0000000503087547 */ /* 0x004fd8000b800000 */
[----:B------:R-:W1:Y:S01]  /*42c0*/  LDCU UR6, c[0x0][0x38c] ;  /* 0x00007180ff0677ac */ /* 0x000e620008000800 */
[----:B------:R-:W-:Y:S02]  /*42d0*/  PLOP3.LUT P2, PT, PT, PT, PT, 0x80, 0x8 ;  /* 0x000000000008781c */ /* 0x000fe40003f4f070 */
[----:B------:R-:W-:Y:S01]  /*42e0*/  SHF.L.U32 R4, R9, 0x1f, RZ ;  /* 0x0000001f09047819 */ /* 0x000fe200000006ff */
[----:B------:R-:W-:Y:S02]  /*42f0*/  ULEA UR7, UR19, UR5, 0x3 ;  /* 0x0000000513077291 */ /* 0x000fe4000f8e18ff */
[----:B------:R-:W-:Y:S02]  /*4300*/  ULEA UR8, UR19, UR21, 0x5 ;  /* 0x0000001513087291 */ /* 0x000fe4000f8e28ff */
[----:B-1----:R-:W-:-:S06]  /*4310*/  UISETP.GE.AND UP0, UPT, UR6, 0x1, UPT ;  /* 0x000000010600788c */ /* 0x002fcc000bf06270 */
[----:B------:R-:W-:-:S05]  /*4320*/  PLOP3.LUT P0, PT, PT, PT, UP0, 0x80, 0x8 ;  /* 0x000000000008781c */ /* 0x000fca0003f0f008 */
[----:B------:R-:W-:-:S08]  /*4330*/  @UP0 ULEA UR6, UR16, UR5, 0x3 ;  /* 0x0000000510060291 */ /* 0x000fd0000f8e18ff */
[----:B------:R-:W-:-:S04]  /*4340*/  @P0 SHF.L.U32 R0, R2, 0x1f, RZ ;  /* 0x0000001f02000819 */ /* 0x000fc800000006ff */
[----:B------:R1:W2:Y:S01]  /*4350*/  @P0 SYNCS.PHASECHK.TRANS64.TRYWAIT P2, [UR6], R0 ;  /* 0x00000000ff0005a7 */ /* 0x0002a20008041106 */
[----:B------:R-:W3:Y:S02]  /*4360*/  SYNCS.PHASECHK.TRANS64.TRYWAIT P0, [UR7+0x180], R4 ;  /* 0x00018004ff0075a7 */ /* 0x000ee40008001107 */
[----:B-123--:R-:W-:Y:S05]  /*4370*/  @!P0 BRA `(.L_x_84) ;  /* 0x0000003c00648947 */ /* 0x00efea0003800000 */
.L_x_176:
[----:B------:R-:W-:Y:S01]  /*4380*/  UMOV UR14, UR15 ;  /* 0x0000000f000e7c82 */ /* 0x000fe20008000000 */
[----:B------:R-:W-:Y:S05]  /*4390*/  BRA.U !UP0, `(.L_x_85) ;  /* 0x0000000108c07547 */ /* 0x000fea000b800000 */
[----:B------:R-:W-:Y:S02]  /*43a0*/  UIADD3 UR14, UPT, UPT, UR20, UR15, URZ ;  /* 0x0000000f140e7290 */ /* 0x000fe4000fffe0ff */
[----:B------:R-:W-:Y:S01]  /*43b0*/  UPLOP3.LUT UP2, UPT, UPT, UPT, UPT, 0x40, 0x4 ;  /* 0x000000000004789c */ /* 0x000fe20003f4e870 */
[----:B------:R-:W-:Y:S01]  /*43c0*/  UMOV UR13, UR4 ;  /* 0x00000004000d7c82 */ /* 0x000fe20008000000 */
[----:B------:R-:W-:-:S09]  /*43d0*/  UMOV UR46, UR16 ;  /* 0x00000010002e7c82 */ /* 0x000fd20008000000 */
.L_x_88:
[----:B--2---:R-:W-:Y:S01]  /*43e0*/  ULEA UR6, UR46, UR5, 0x3 ;  /* 0x000000052e067291 */ /* 0x004fe2000f8e18ff */
[----:B---3--:R-:W-:Y:S11]  /*43f0*/  @P2 BRA `(.L_x_86) ;  /* 0x00000000000c2947 */ /* 0x008ff60003800000 */
[----:B-1----:R-:W-:Y:S04]  /*4400*/  SHF.L.U32 R4, R2, 0x1f, RZ ;  /* 0x0000001f02047819 */ /* 0x002fe800000006ff */
[----:B------:R-:W1:Y:S02]  /*4410*/  SYNCS.PHASECHK.TRANS64.TRYWAIT P0, [UR6], R4 ;  /* 0x00000004ff0075a7 */ /* 0x000e640008001106 */
[----:B-1----:R-:W-:Y:S05]  /*4420*/  @!P0 BRA `(.L_x_87) ;  /* 0x0000003c00508947 */ /* 0x002fea0003800000 */
.L_x_86:
[----:B------:R-:W-:Y:S01]  /*4430*/  UISETP.NE.AND UP0, UPT, UR13, 0x1, UPT ;  /* 0x000000010d00788c */ /* 0x000fe2000bf05270 */
[----:B------:R-:W-:Y:S01]  /*4440*/  PLOP3.LUT P2, PT, PT, PT, PT, 0x80, 0x8 ;  /* 0x000000000008781c */ /* 0x000fe20003f4f070 */
[----:B------:R-:W-:Y:S02]  /*4450*/  UIADD3 UR16, UPT, UPT, UR46, 0x1, URZ ;  /* 0x000000012e107890 */ /* 0x000fe4000fffe0ff */
[----:B------:R-:W-:Y:S02]  /*4460*/  ULEA UR32, UR46, UR12, 0x8 ;  /* 0x0000000c2e207291 */ /* 0x000fe4000f8e40ff */
[----:B------:R-:W-:Y:S01]  /*4470*/  UISETP.NE.AND UP1, UPT, UR16, 0x12, UPT ;  /* 0x000000121000788c */ /* 0x000fe2000bf25270 */
[----:B------:R-:W-:Y:S01]  /*4480*/  PLOP3.LUT P0, PT, PT, PT, UP0, 0x80, 0x8 ;  /* 0x000000000008781c */ /* 0x000fe20003f0f008 */
[----:B------:R-:W-:Y:S02]  /*4490*/  UIADD3 UR44, UPT, UPT, UR32, 0x2, URZ ;  /* 0x00000002202c7890 */ /* 0x000fe4000fffe0ff */
[----:B------:R-:W-:Y:S02]  /*44a0*/  USEL UR31, URZ, 0x1, UP1 ;  /* 0x00000001ff1f7887 */ /* 0x000fe40008800000 */
[----:B------:R-:W-:Y:S02]  /*44b0*/  USEL UR16, UR16, URZ, UP1 ;  /* 0x000000ff10107287 */ /* 0x000fe40008800000 */
[----:B------:R-:W-:Y:S02]  /*44c0*/  UIADD3 UR40, UPT, UPT, UR32, 0x4, URZ ;  /* 0x0000000420287890 */ /* 0x000fe4000fffe0ff */
[----:B------:R-:W-:Y:S01]  /*44d0*/  @UP0 ULEA UR30, UR16, UR5, 0x3 ;  /* 0x00000005101e0291 */ /* 0x000fe2000f8e18ff */
[----:B------:R-:W-:Y:S01]  /*44e0*/  LOP3.LUT R2, R2, UR31, RZ, 0x3c, !PT ;  /* 0x0000001f02027c12 */ /* 0x000fe2000f8e3cff */
[----:B------:R-:W-:Y:S02]  /*44f0*/  UIADD3 UR36, UPT, UPT, UR32, 0x6, URZ ;  /* 0x0000000620247890 */ /* 0x000fe4000fffe0ff */
[----:B------:R-:W-:Y:S01]  /*4500*/  UIADD3 UR6, UPT, UPT, UR6, 0x90, URZ ;  /* 0x0000009006067890 */ /* 0x000fe2000fffe0ff */
[----:B-1----:R-:W-:Y:S01]  /*4510*/  @P0 SHF.L.U32 R0, R2, 0x1f, RZ ;  /* 0x0000001f02000819 */ /* 0x002fe200000006ff */
[----:B------:R-:W-:Y:S02]  /*4520*/  UIADD3 UR15, UPT, UPT, UR15, 0x1, URZ ;  /* 0x000000010f0f7890 */ /* 0x000fe4000fffe0ff */
[----:B------:R-:W-:Y:S01]  /*4530*/  UIADD3 UR13, UPT, UPT, UR13, -0x1, URZ ;  /* 0xffffffff0d0d7890 */ /* 0x000fe2000fffe0ff */
[----:B------:R2:W3:Y:S01]  /*4540*/  @P0 SYNCS.PHASECHK.TRANS64.TRYWAIT P2, [UR30], R0 ;  /* 0x00000000ff0005a7 */ /* 0x0004e2000804111e */
[----:B------:R-:W-:Y:S02]  /*4550*/  ULEA UR30, UR46, UR11, 0x9 ;  /* 0x0000000b2e1e7291 */ /* 0x000fe4000f8e48ff */
[----:B------:R-:W-:Y:S02]  /*4560*/  UISETP.NE.AND UP0, UPT, UR15, UR14, UPT ;  /* 0x0000000e0f00728c */ /* 0x000fe4000bf05270 */
[----:B------:R-:W-:Y:S02]  /*4570*/  UIADD3 UR42, UPT, UPT, UR30, 0x2, URZ ;  /* 0x000000021e2a7890 */ /* 0x000fe4000fffe0ff */
[----:B------:R-:W-:Y:S02]  /*4580*/  UIADD3 UR38, UPT, UPT, UR30, 0x4, URZ ;  /* 0x000000041e267890 */ /* 0x000fe4000fffe0ff */
[----:B------:R-:W-:Y:S01]  /*4590*/  UIADD3 UR34, UPT, UPT, UR30, 0x6, URZ ;  /* 0x000000061e227890 */ /* 0x000fe2000fffe0ff */
[----:B------:R-:W-:Y:S01]  /*45a0*/  UMOV UR33, 0x40004040 ;  /* 0x4000404000217882 */ /* 0x000fe20000000000 */
[----:B------:R-:W-:Y:S01]  /*45b0*/  UMOV UR31, 0x40004040 ;  /* 0x40004040001f7882 */ /* 0x000fe20000000000 */
[----:B------:R-:W-:Y:S01]  /*45c0*/  UMOV UR45, 0x40004040 ;  /* 0x40004040002d7882 */ /* 0x000fe20000000000 */
[----:B------:R2:W-:Y:S01]  /*45d0*/  UTCQMMA.2CTA gdesc[UR30], gdesc[UR32], tmem[UR8], tmem[UR28], idesc[UR29], UP2 ;  /* 0x00ff1c201e0075ea */ /* 0x0005e20009200308 */
[----:B------:R-:W-:Y:S01]  /*45e0*/  UPLOP3.LUT UP2, UPT, UPT, UPT, UPT, 0x80, 0x8 ;  /* 0x000000000008789c */ /* 0x000fe20003f4f070 */
[----:B------:R-:W-:Y:S01]  /*45f0*/  UMOV UR43, 0x40004040 ;  /* 0x40004040002b7882 */ /* 0x000fe20000000000 */
[----:B------:R-:W-:Y:S01]  /*4600*/  UMOV UR41, 0x40004040 ;  /* 0x4000404000297882 */ /* 0x000fe20000000000 */
[----:B------:R2:W-:Y:S01]  /*4610*/  UTCQMMA.2CTA gdesc[UR42], gdesc[UR44], tmem[UR8], tmem[UR26], idesc[UR27], UPT ;  /* 0x00ff1a2c2a0075ea */ /* 0x0005e2000ba00308 */
[----:B------:R-:W-:Y:S01]  /*4620*/  UMOV UR39, 0x40004040 ;  /* 0x4000404000277882 */ /* 0x000fe20000000000 */
[----:B------:R-:W-:Y:S01]  /*4630*/  UMOV UR37, 0x40004040 ;  /* 0x4000404000257882 */ /* 0x000fe20000000000 */
[----:B------:R-:W-:Y:S01]  /*4640*/  UMOV UR35, 0x40004040 ;  /* 0x4000404000237882 */ /* 0x000fe20000000000 */
[----:B------:R2:W-:Y:S01]  /*4650*/  UTCQMMA.2CTA gdesc[UR38], gdesc[UR40], tmem[UR8], tmem[UR24], idesc[UR25], UPT ;  /* 0x00ff1828260075ea */ /* 0x0005e2000ba00308 */
[----:B------:R2:W-:Y:S01]  /*4660*/  UTCQMMA.2CTA gdesc[UR34], gdesc[UR36], tmem[UR8], tmem[UR22], idesc[UR23], UPT ;  /* 0x00ff1624220075ea */ /* 0x0005e2000ba00308 */
[----:B------:R2:W-:Y:S01]  /*4670*/  UTCBAR.2CTA.MULTICAST [UR6], URZ, UR10 ;  /* 0x000000ff060073e9 */ /* 0x0005e2000820080a */
[----:B------:R-:W-:Y:S01]  /*4680*/  UMOV UR46, UR16 ;  /* 0x00000010002e7c82 */ /* 0x000fe20008000000 */
[----:B------:R-:W-:Y:S05]  /*4690*/  BRA.U UP0, `(.L_x_88) ;  /* 0xfffffffd00507547 */ /* 0x000fea000b83ffff */
.L_x_85:
[----:B------:R-:W-:Y:S01]  /*46a0*/  UIADD3 UR7, UPT, UPT, UR7, 0x160, URZ ;  /* 0x0000016007077890 */ /* 0x000fe2000fffe0ff */
[----:B------:R-:W-:-:S08]  /*46b0*/  UMOV UR15, UR14 ;  /* 0x0000000e000f7c82 */ /* 0x000fd00008000000 */
[----:B------:R4:W-:Y:S01]  /*46c0*/  UTCBAR.2CTA.MULTICAST [UR7], URZ, UR9 ;  /* 0x000000ff070073e9 */ /* 0x0009e20008200809 */
[----:B------:R-:W-:Y:S02]  /*46d0*/  NOP ;  /* 0x0000000000007918 */ /* 0x000fe40000000000 */
.L_x_83:
[----:B------:R-:W-:Y:S01]  /*46e0*/  UIADD3 UR19, UPT, UPT, UR19, 0x1, URZ ;  /* 0x0000000113137890 */ /* 0x000fe2000fffe0ff */
[----:B------:R-:W-:-:S03]  /*46f0*/  ISETP.NE.AND P0, PT, R8, 0x2, PT ;  /* 0x000000020800780c */ /* 0x000fc60003f05270 */
[----:B------:R-:W-:Y:S01]  /*4700*/  UISETP.NE.AND UP0, UPT, UR19, 0x4, UPT ;  /* 0x000000041300788c */ /* 0x000fe2000bf05270 */
[----:B-12---:R-:W-:Y:S02]  /*4710*/  SEL R0, RZ, 0x1, P0 ;  /* 0x00000001ff007807 */ /* 0x006fe40000000000 */
[----:B------:R-:W-:Y:S01]  /*4720*/  SEL R8, R8, RZ, P0 ;  /* 0x000000ff08087207 */ /* 0x000fe20000000000 */
[----:B------:R-:W-:Y:S01]  /*4730*/  USEL UR6, URZ, 0x1, UP0 ;  /* 0x00000001ff067887 */ /* 0x000fe20008000000 */
[----:B------:R-:W-:Y:S01]  /*4740*/  LOP3.LUT R3, R3, R0, RZ, 0x3c, !PT ;  /* 0x0000000003037212 */ /* 0x000fe200078e3cff */
[----:B------:R-:W-:-:S04]  /*4750*/  USEL UR19, UR19, URZ, UP0 ;  /* 0x000000ff13137287 */ /* 0x000fc80008000000 */
[----:B------:R-:W-:Y:S01]  /*4760*/  LOP3.LUT R9, R9, UR6, RZ, 0x3c, !PT ;  /* 0x0000000609097c12 */ /* 0x000fe2000f8e3cff */
[----:B------:R-:W-:Y:S07]  /*4770*/  @P1 BRA `(.L_x_89) ;  /* 0xfffffff800881947 */ /* 0x000fee000383ffff */
[----:B------:R-:W1:Y:S01]  /*4780*/  S2UR UR4, SR_CgaCtaId ;  /* 0x00000000000479c3 */ /* 0x000e620000008800 */
[----:B------:R-:W-:Y:S01]  /*4790*/  ELECT P0, URZ, PT ;  /* 0x0000000000ff782f */ /* 0x000fe20003800000 */
[----:B------:R-:W-:Y:S01]  /*47a0*/  HFMA2 R0, -RZ, RZ, 0, 5.9604644775390625e-08 ;  /* 0x00000001ff007431 */ /* 0x000fe200000001ff */
[----:B------:R-:W-:-:S05]  /*47b0*/  UMOV UR6, 0x40 ;  /* 0x0000004000067882 */ /* 0x000fca0000000000 */
[----:B------:R-:W-:Y:S01]  /*47c0*/  UVIRTCOUNT.DEALLOC.SMPOOL 0x80 ;  /* 0x000000800000784c */ /* 0x000fe20000000000 */
[----:B------:R-:W-:Y:S02]  /*47d0*/  UISETP.NE.AND UP1, UPT, UR18, URZ, UPT ;  /* 0x000000ff1200728c */ /* 0x000fe4000bf25270 */
[----:B-1----:R-:W-:-:S09]  /*47e0*/  ULEA UR4, UR4, UR6, 0x18 ;  /* 0x0000000604047291 */ /* 0x002fd2000f8ec0ff */
[----:B------:R1:W-:Y:S01]  /*47f0*/  @P0 STS.U8 [UR4+0x1c], R0 ;  /* 0x00001c00ff000988 */ /* 0x0003e20008000004 */
[----:B------:R-:W-:Y:S05]  /*4800*/  BRA.U UP1, `(.L_x_90) ;  /* 0x0000000101a07547 */ /* 0x000fea000b800000 */
[----:B------:R-:W-:Y:S01]  /*4810*/  UIADD3 UR6, UPT, UPT, UR5, 0x180, URZ ;  /* 0x0000018005067890 */ /* 0x000fe2000fffe0ff */
[----:B------:R-:W-:-:S03]  /*4820*/  SHF.L.U32 R2, R9, 0x1f, RZ ;  /* 0x0000001f09027819 */ /* 0x000fc600000006ff */
[----:B----4-:R-:W-:-:S09]  /*4830*/  ULEA UR7, UR19, UR6, 0x3 ;  /* 0x0000000613077291 */ /* 0x010fd2000f8e18ff */
[----:B------:R-:W2:Y:S02]  /*4840*/  SYNCS.PHASECHK.TRANS64.TRYWAIT P0, [UR7], R2 ;  /* 0x00000002ff0075a7 */ /* 0x000ea40008001107 */
[----:B--2---:R-:W-:Y:S05]  /*4850*/  @!P0 BRA `(.L_x_91) ;  /* 0x00000038005c8947 */ /* 0x004fea0003800000 */
.L_x_179:
        /* <DEDUP_REMOVED lines=9> */
.L_x_181:
        /* <DEDUP_REMOVED lines=9> */
.L_x_183:
[----:B------:R-:W-:-:S04]  /*4980*/  UIADD3 UR8, UPT, UPT, UR8, 0x1, URZ ;  /* 0x0000000108087890 */ /* 0x000fc8000fffe0ff */
[----:B------:R-:W-:-:S04]  /*4990*/  UISETP.NE.AND UP0, UPT, UR8, 0x4, UPT ;  /* 0x000000040800788c */ /* 0x000fc8000bf05270 */
[----:B------:R-:W-:Y:S02]  /*49a0*/  USEL UR7, URZ, 0x1, UP0 ;  /* 0x00000001ff077887 */ /* 0x000fe40008000000 */
[----:B------:R-:W-:-:S04]  /*49b0*/  USEL UR8, UR8, URZ, UP0 ;  /* 0x000000ff08087287 */ /* 0x000fc80008000000 */
[----:B------:R-:W-:Y:S01]  /*49c0*/  ULEA UR8, UR8, UR6, 0x3 ;  /* 0x0000000608087291 */ /* 0x000fe2000f8e18ff */
[----:B------:R-:W-:-:S04]  /*49d0*/  LOP3.LUT R2, R2, UR7, RZ, 0x3c, !PT ;  /* 0x0000000702027c12 */ /* 0x000fc8000f8e3cff */
[----:B------:R-:W-:Y:S01]  /*49e0*/  SHF.L.U32 R2, R2, 0x1f, RZ ;  /* 0x0000001f02027819 */ /* 0x000fe200000006ff */
[----:B-1----:R-:W-:-:S04]  /*49f0*/  IMAD.U32 R0, RZ, RZ, UR8 ;  /* 0x00000008ff007e24 */ /* 0x002fc8000f8e00ff */
[----:B------:R1:W2:Y:S03]  /*4a00*/  SYNCS.PHASECHK.TRANS64.TRYWAIT P0, [R0+URZ], R2 ;  /* 0x00000002000075a7 */ /* 0x0002a600080011ff */
[----:B--2---:R-:W-:Y:S05]  /*4a10*/  @!P0 NANOSLEEP.SYNCS 0x989680 ;  /* 0x009896800000895d */ /* 0x004fea0003900000 */
[----:B------:R-:W2:Y:S02]  /*4a20*/  @!P0 SYNCS.PHASECHK.TRANS64 P0, [R0+URZ], R2 ;  /* 0x00000002000085a7 */ /* 0x000ea400080010ff */
[----:B--2---:R-:W-:Y:S05]  /*4a30*/  @P0 BRA `(.L_x_94) ;  /* 0x0000000000200947 */ /* 0x004fea0003800000 */
.L_x_95:
[----:B--2---:R2:W4:Y:S02]  /*4a40*/  SYNCS.PHASECHK.TRANS64.TRYWAIT P0, [R0+URZ], R2 ;  /* 0x00000002000075a7 */ /* 0x00452400080011ff */
[----:B----4-:R-:W-:Y:S05]  /*4a50*/  @!P0 NANOSLEEP.SYNCS 0x989680 ;  /* 0x009896800000895d */ /* 0x010fea0003900000 */
[----:B------:R-:W4:Y:S02]  /*4a60*/  @!P0 SYNCS.PHASECHK.TRANS64 P0, [R0+URZ], R2 ;  /* 0x00000002000085a7 */ /* 0x000f2400080010ff */
[----:B----4-:R-:W-:Y:S05]  /*4a70*/  @!P0 BRA `(.L_x_95) ;  /* 0xfffffffc00f08947 */ /* 0x010fea000383ffff */
[----:B------:R-:W-:Y:S05]  /*4a80*/  BRA `(.L_x_94) ;  /* 0x00000000000c7947 */ /* 0x000fea0003800000 */
.L_x_90:
[----:B------:R-:W-:-:S04]  /*4a90*/  UIADD3 UR6, UPT, UPT, UR5, 0x1c0, URZ ;  /* 0x000001c005067890 */ /* 0x000fc8000fffe0ff */
[----:B------:R-:W-:-:S09]  /*4aa0*/  UPRMT UR6, UR17, 0x654, UR6 ;  /* 0x0000065411067896 */ /* 0x000fd20008000006 */
[----:B------:R-:W-:Y:S03]  /*4ab0*/  SYNCS.ARRIVE.TRANS64.RED.A1T0 RZ, [UR6], RZ ;  /* 0x000000ffffff79a7 */ /* 0x000fe60008100406 */
.L_x_94:
[----:B-12---:R-:W-:Y:S01]  /*4ac0*/  SHF.L.U32 R2, RZ, 0x1f, RZ ;  /* 0x0000001fff027819 */ /* 0x006fe200000006ff */
[----:B------:R-:W-:Y:S01]  /*4ad0*/  UIADD3 UR6, UPT, UPT, UR5, 0x1c0, URZ ;  /* 0x000001c005067890 */ /* 0x000fe2000fffe0ff */
[----:B------:R-:W-:Y:S02]  /*4ae0*/  PLOP3.LUT P0, PT, PT, PT, UP1, 0x80, 0x8 ;  /* 0x000000000008781c */ /* 0x000fe40003f0f018 */
[----:B------:R-:W1:Y:S02]  /*4af0*/  SYNCS.PHASECHK.TRANS64.TRYWAIT P1, [UR5+0x1c0], R2 ;  /* 0x0001c002ff0075a7 */ /* 0x000e640008021105 */
[----:B-1----:R-:W-:Y:S09]  /*4b00*/  @!P1 BRA `(.L_x_96) ;  /* 0x0000003400f89947 */ /* 0x002ff20003800000 */
.L_x_185:
[----:B------:R-:W-:Y:S01]  /*4b10*/  @!UP1 UPRMT UR6, UR17, 0x654, UR6 ;  /* 0x0000065411069896 */ /* 0x000fe20008000006 */
[----:B------:R-:W-:Y:S01]  /*4b20*/  UMOV UR8, 0xffff ;  /* 0x0000ffff00087882 */ /* 0x000fe20000000000 */
[----:B------:R-:W-:-:S07]  /*4b30*/  UMOV UR5, 0x1 ;  /* 0x0000000100057882 */ /* 0x000fce0000000000 */
[----:B------:R-:W-:Y:S01]  /*4b40*/  @!P0 SYNCS.ARRIVE.TRANS64.RED.A1T0 RZ, [UR6], RZ ;  /* 0x000000ffffff89a7 */ /* 0x000fe20008100406 */
[----:B------:R-:W-:Y:S01]  /*4b50*/  NOP ;  /* 0x0000000000007918 */ /* 0x000fe20000000000 */
[----:B-1----:R-:W1:Y:S01]  /*4b60*/  LDS R0, [UR4+0x14] ;  /* 0x00001404ff007984 */ /* 0x002e620008000800 */
[----:B------:R-:W-:-:S04]  /*4b70*/  ULOP3.LUT UR6, UR21, 0xffff, URZ, 0xc0, !UPT ;  /* 0x0000ffff15067892 */ /* 0x000fc8000f8ec0ff */
[----:B------:R-:W-:-:S04]  /*4b80*/  USHF.R.U32.HI UR6, URZ, 0x5, UR6 ;  /* 0x00000005ff067899 */ /* 0x000fc80008011606 */
[----:B------:R-:W-:Y:S02]  /*4b90*/  USHF.L.U32 UR8, UR8, UR6, URZ ;  /* 0x0000000608087299 */ /* 0x000fe400080006ff */
[----:B------:R-:W-:-:S04]  /*4ba0*/  USHF.L.U32 UR5, UR5, UR6, URZ ;  /* 0x0000000605057299 */ /* 0x000fc800080006ff */
[----:B-1----:R-:W-:-:S04]  /*4bb0*/  LOP3.LUT R0, R0, UR8, RZ, 0xc0, !PT ;  /* 0x0000000800007c12 */ /* 0x002fc8000f8ec0ff */
[----:B------:R-:W-:-:S13]  /*4bc0*/  ISETP.NE.AND P0, PT, R0, UR8, PT ;  /* 0x0000000800007c0c */ /* 0x000fda000bf05270 */
[----:B------:R-:W-:Y:S05]  /*4bd0*/  @P0 BRA `(.L_x_97) ;  /* 0x0000000000580947 */ /* 0x000fea0003800000 */
[----:B------:R-:W1:Y:S02]  /*4be0*/  LDS R0, [UR4+0x18] ;  /* 0x00001804ff007984 */ /* 0x000e640008000800 */
[----:B-1----:R-:W-:-:S04]  /*4bf0*/  LOP3.LUT R0, R0, UR5, RZ, 0xc0, !PT ;  /* 0x0000000500007c12 */ /* 0x002fc8000f8ec0ff */
[----:B------:R-:W-:-:S13]  /*4c00*/  ISETP.NE.AND P0, PT, R0, UR5, PT ;  /* 0x0000000500007c0c */ /* 0x000fda000bf05270 */
[----:B------:R-:W-:Y:S05]  /*4c10*/  @P0 BRA `(.L_x_98) ;  /* 0x00000000003c0947 */ /* 0x000fea0003800000 */
[----:B------:R-:W1:Y:S01]  /*4c20*/  S2R R2, SR_LANEID ;  /* 0x0000000000027919 */ /* 0x000e620000000000 */
[----:B------:R-:W-:Y:S01]  /*4c30*/  ULOP3.LUT UR8, URZ, UR8, URZ, 0x33, !UPT ;  /* 0x00000008ff087292 */ /* 0x000fe2000f8e33ff */
[----:B----4-:R-:W-:Y:S02]  /*4c40*/  VOTEU.ANY UR7, UPT, PT ;  /* 0x0000000000077886 */ /* 0x010fe400038e0100 */
[----:B------:R-:W-:-:S03]  /*4c50*/  UFLO.U32 UR7, UR7 ;  /* 0x00000007000772bd */ /* 0x000fc600080e0000 */
[----:B------:R-:W-:-:S04]  /*4c60*/  IMAD.U32 R0, RZ, RZ, UR8 ;  /* 0x00000008ff007e24 */ /* 0x000fc8000f8e00ff */
[----:B------:R2:W4:Y:S02]  /*4c70*/  REDUX UR6, R0 ;  /* 0x00000000000673c4 */ /* 0x0005240000000000 */
[----:B------:R1:W-:Y:S02]  /*4c80*/  UTCATOMSWS.AND URZ, UR8 ;  /* 0x0000000800ff79e3 */ /* 0x0003e40008000000 */
[----:B-1----:R-:W-:Y:S02]  /*4c90*/  ISETP.EQ.U32.AND P0, PT, R2, UR7, PT ;  /* 0x0000000702007c0c */ /* 0x002fe4000bf02070 */
[----:B--2---:R-:W-:Y:S02]  /*4ca0*/  LOP3.LUT R0, RZ, UR5, RZ, 0x33, !PT ;  /* 0x00000005ff007c12 */ /* 0x004fe4000f8e33ff */
[----:B----4-:R-:W-:Y:S02]  /*4cb0*/  MOV R2, UR6 ;  /* 0x0000000600027c02 */ /* 0x010fe40008000f00 */
[----:B------:R-:W1:Y:S07]  /*4cc0*/  REDUX UR5, R0 ;  /* 0x00000000000573c4 */ /* 0x000e6e0000000000 */
[----:B------:R2:W-:Y:S01]  /*4cd0*/  @P0 ATOMS.AND RZ, [UR4+0x14], R2 ;  /* 0x00001402ffff098c */ /* 0x0005e2000a800004 */
[----:B-1----:R-:W-:-:S05]  /*4ce0*/  IMAD.U32 R0, RZ, RZ, UR5 ;  /* 0x00000005ff007e24 */ /* 0x002fca000f8e00ff */
[----:B------:R2:W-:Y:S01]  /*4cf0*/  @P0 ATOMS.AND RZ, [UR4+0x18], R0 ;  /* 0x00001800ffff098c */ /* 0x0005e2000a800004 */
[----:B------:R-:W-:Y:S05]  /*4d00*/  BRA `(.L_x_99) ;  /* 0x0000000000147947 */ /* 0x000fea0003800000 */
.L_x_98:
[----:B------:R-:W-:Y:S02]  /*4d10*/  MOV R2, 0x4d30 ;  /* 0x00004d3000027802 */ /* 0x000fe40000000f00 */
[----:B---345:R-:W-:Y:S05]  /*4d20*/  CALL.REL.NOINC `($__internal_0_$__cuda_sm10x_tcgen05_guardrail_trap_col_being_dealloced_not_returned_by_alloc) ;  /* 0x00000038000c7944 */ /* 0x038fea0003c00000 */
[----:B------:R-:W-:Y:S05]  /*4d30*/  BRA `(.L_x_99) ;  /* 0x0000000000087947 */ /* 0x000fea0003800000 */
.L_x_97:
[----:B------:R-:W-:Y:S02]  /*4d40*/  MOV R2, 0x4d60 ;  /* 0x00004d6000027802 */ /* 0x000fe40000000f00 */
[----:B---345:R-:W-:Y:S05]  /*4d50*/  CALL.REL.NOINC `($__internal_2_$__cuda_sm10x_tcgen05_guardrail_trap_unallocated_columns_being_dealloced) ;  /* 0x0000003800187944 */ /* 0x038fea0003c00000 */
.L_x_99:
[----:B------:R-:W-:Y:S01]  /*4d60*/  NOP ;  /* 0x0000000000007918 */ /* 0x000fe20000000000 */
[----:B------:R-:W-:Y:S05]  /*4d70*/  EXIT ;  /* 0x000000000000794d */ /* 0x000fea0003800000 */
.L_x_70:
[----:B------:R-:W-:-:S09]  /*4d80*/  UISETP.NE.OR UP0, UPT, UR11, 0x3, !UP5 ;  /* 0x000000030b00788c */ /* 0x000fd2000ef05670 */
[----:B------:R-:W-:Y:S05]  /*4d90*/  BRA.U UP0, `(.L_x_100) ;  /* 0x0000000900e87547 */ /* 0x000fea000b800000 */
[----:B------:R-:W2:Y:S01]  /*4da0*/  LDCU UR25, c[0x0][0x370] ;  /* 0x00006e00ff1977ac */ /* 0x000ea20008000800 */
[----:B------:R-:W3:Y:S01]  /*4db0*/  LDC.64 R16, c[0x0][0x348] ;  /* 0x0000d200ff107b82 */ /* 0x000ee20000000a00 */
[----:B------:R-:W-:Y:S02]  /*4dc0*/  HFMA2 R13, -RZ, RZ, 0, 0 ;  /* 0x00000000ff0d7431 */ /* 0x000fe400000001ff */
[----:B------:R-:W-:Y:S01]  /*4dd0*/  IMAD.MOV.U32 R15, RZ, RZ, 0x1 ;  /* 0x00000001ff0f7424 */ /* 0x000fe200078e00ff */
[----:B------:R-:W2:Y:S01]  /*4de0*/  LDCU.128 UR20, c[0x0][0xb10] ;  /* 0x00016200ff1477ac */ /* 0x000ea20008000c00 */
[----:B------:R-:W-:Y:S01]  /*4df0*/  IMAD.MOV.U32 R14, RZ, RZ, RZ ;  /* 0x000000ffff0e7224 */ /* 0x000fe200078e00ff */
[----:B------:R-:W-:Y:S01]  /*4e00*/  MOV R12, 0x1000 ;  /* 0x00001000000c7802 */ /* 0x000fe20000000f00 */
[----:B------:R-:W4:Y:S01]  /*4e10*/  LDCU UR24, c[0x0][0x374] ;  /* 0x00006e80ff1877ac */ /* 0x000f220008000800 */
[----:B------:R-:W1:Y:S01]  /*4e20*/  LDC.64 R2, c[0x0][0x888] ;  /* 0x00022200ff027b82 */ /* 0x000e620000000a00 */
[----:B------:R-:W4:Y:S01]  /*4e30*/  LDCU UR13, c[0x0][0xb0c] ;  /* 0x00016180ff0d77ac */ /* 0x000f220008000800 */
[----:B------:R-:W4:Y:S06]  /*4e40*/  LDCU UR18, c[0x0][0xb20] ;  /* 0x00016400ff1277ac */ /* 0x000f2c0008000800 */
[----:B------:R-:W1:Y:S01]  /*4e50*/  LDC.64 R4, c[0x0][0x890] ;  /* 0x00022400ff047b82 */ /* 0x000e620000000a00 */
[----:B------:R-:W3:Y:S01]  /*4e60*/  LDCU UR4, c[0x0][0xb30] ;  /* 0x00016600ff0477ac */ /* 0x000ee20008000800 */
[----:B------:R-:W-:Y:S01]  /*4e70*/  UMOV UR19, 0x400 ;  /* 0x0000040000137882 */ /* 0x000fe20000000000 */
[----:B------:R-:W-:-:S02]  /*4e80*/  UISETP.GE.AND UP0, UPT, UR37, 0x1, UPT ;  /* 0x000000012500788c */ /* 0x000fc4000bf06270 */
[----:B------:R-:W-:Y:S02]  /*4e90*/  ULEA UR19, UR54, UR19, 0x18 ;  /* 0x0000001336137291 */ /* 0x000fe4000f8ec0ff */
[----:B------:R-:W-:Y:S02]  /*4ea0*/  UP2UR UR5, UPR, URZ, 0x1 ;  /* 0x00000001ff057883 */ /* 0x000fe40008000000 */
[----:B--2---:R-:W-:Y:S02]  /*4eb0*/  UIMAD.WIDE.U32 UR10, UR25, UR20, URZ ;  /* 0x00000014190a72a5 */ /* 0x004fe4000f8e00ff */
[----:B------:R-:W-:Y:S02]  /*4ec0*/  UIADD3 UR5, UPT, UPT, UR19, 0x120, URZ ;  /* 0x0000012013057890 */ /* 0x000fe4000fffe0ff */
[----:B----4-:R-:W-:Y:S02]  /*4ed0*/  UIMAD.WIDE.U32 UR8, UR24, UR23, URZ ;  /* 0x00000017180872a5 */ /* 0x010fe4000f8e00ff */
[----:B------:R-:W-:-:S02]  /*4ee0*/  UPLOP3.LUT UP3, UPT, UPT, UPT, UPT, 0x40, 0x4 ;  /* 0x000000000004789c */ /* 0x000fc40003f6e870 */
[----:B------:R-:W-:Y:S01]  /*4ef0*/  UISETP.NE.AND UP4, UPT, UR37, 0x1, UPT ;  /* 0x000000012500788c */ /* 0x000fe2000bf85270 */
[----:B------:R-:W2:Y:S01]  /*4f00*/  LDCU.64 UR6, c[0x0][0xb28] ;  /* 0x00016500ff0677ac */ /* 0x000ea20008000a00 */
[----:B------:R-:W-:Y:S02]  /*4f10*/  UISETP.NE.AND UP6, UPT, UR13, 0x1, UPT ;  /* 0x000000010d00788c */ /* 0x000fe4000bfc5270 */
[----:B------:R-:W-:Y:S02]  /*4f20*/  UISETP.NE.AND UP5, UPT, UR22, 0x1, UPT ;  /* 0x000000011600788c */ /* 0x000fe4000bfa5270 */
[----:B------:R-:W-:Y:S02]  /*4f30*/  UPRMT UR54, UR54, 0x654, UR5 ;  /* 0x0000065436367896 */ /* 0x000fe40008000005 */
[----:B------:R-:W-:Y:S02]  /*4f40*/  USHF.R.U32.HI UR28, URZ, UR21, UR11 ;  /* 0x00000015ff1c7299 */ /* 0x000fe4000801160b */
[----:B------:R-:W-:-:S02]  /*4f50*/  USHF.R.U32.HI UR27, URZ, UR18, UR9 ;  /* 0x00000012ff1b7299 */ /* 0x000fc40008011609 */
[----:B---3--:R-:W-:-:S11]  /*4f60*/  UISETP.NE.AND UP2, UPT, UR4, 0x1, UPT ;  /* 0x000000010400788c */ /* 0x008fd6000bf45270 */
.L_x_108:
[C---:B------:R-:W-:Y:S02]  /*4f70*/  LEA R7, R14.reuse, UR19, 0x3 ;  /* 0x000000130e077c11 */ /* 0x040fe4000f8e18ff */
[----:B------:R-:W-:Y:S02]  /*4f80*/  SHF.L.U32 R0, R13, 0x1f, RZ ;  /* 0x0000001f0d007819 */ /* 0x000fe400000006ff */
[----:B------:R-:W-:Y:S02]  /*4f90*/  LEA R8, R14, UR19, 0x4 ;  /* 0x000000130e087c11 */ /* 0x000fe4000f8e20ff */
[----:B---3--:R-:W3:Y:S02]  /*4fa0*/  SYNCS.PHASECHK.TRANS64.TRYWAIT P0, [R7+URZ+0x140], R0 ;  /* 0x00014000070075a7 */ /* 0x008ee400080011ff */
[----:B---3--:R-:W-:Y:S05]  /*4fb0*/  @!P0 BRA `(.L_x_101) ;  /* 0x0000003000e48947 */ /* 0x008fea0003800000 */
.L_x_186:
[----:B------:R-:W4:Y:S01]  /*4fc0*/  LDS.128 R8, [R8+0x1d0] ;  /* 0x0001d00008087984 */ /* 0x000f220000000c00 */
[----:B------:R-:W-:Y:S01]  /*4fd0*/  UISETP.GE.AND UP0, UPT, UR37, 0x1, UPT ;  /* 0x000000012500788c */ /* 0x000fe2000bf06270 */
[----:B------:R-:W-:Y:S01]  /*4fe0*/  @!PT LDS RZ, [RZ] ;  /* 0x00000000fffff984 */ /* 0x000fe20000000800 */
[----:B------:R-:W-:Y:S01]  /*4ff0*/  @!PT LDS RZ, [RZ] ;  /* 0x00000000fffff984 */ /* 0x000fe20000000800 */
[----:B------:R-:W-:Y:S01]  /*5000*/  @!PT LDS RZ, [RZ] ;  /* 0x00000000fffff984 */ /* 0x000fe20000000800 */
[----:B------:R-:W-:Y:S01]  /*5010*/  @!PT LDS RZ, [RZ] ;  /* 0x00000000fffff984 */ /* 0x000fe20000000800 */
[----:B------:R1:W-:Y:S06]  /*5020*/  MEMBAR.ALL.CTA ;  /* 0x0000000000007992 */ /* 0x0003ec0000008000 */
[----:B-1----:R-:W1:Y:S01]  /*5030*/  FENCE.VIEW.ASYNC.S ;  /* 0x00000000000073c6 */ /* 0x002e620000000000 */
[----:B----4-:R-:W-:Y:S11]  /*5040*/  LOP3.LUT P0, RZ, R10, 0x1, RZ, 0xc0, !PT ;  /* 0x000000010aff7812 */ /* 0x010ff6000780c0ff */
[----:B------:R-:W-:Y:S02]  /*5050*/  @!UPT UIADD3 URZ, UPT, UPT, URZ, URZ, URZ ;  /* 0x000000fffffff290 */ /* 0x000fe4000fffe0ff */
[----:B-1----:R-:W-:Y:S01]  /*5060*/  VOTEU.ANY UP1, P0 ;  /* 0x0000000000ff7886 */ /* 0x002fe20000020100 */
[----:B------:R-:W-:Y:S11]  /*5070*/  PLOP3.LUT P0, PT, PT, PT, UP1, 0x80, 0x8 ;  /* 0x000000000008781c */ /* 0x000ff60003f0f018 */
[----:B------:R-:W-:Y:S02]  /*5080*/  @!UPT UIADD3 URZ, UPT, UPT, URZ, URZ, URZ ;  /* 0x000000fffffff290 */ /* 0x000fe4000fffe0ff */
[----:B---3--:R-:W-:Y:S02]  /*5090*/  @P0 SHF.R.U32.HI R0, RZ, 0x10, R9 ;  /* 0x00000010ff000819 */ /* 0x008fe40000011609 */
[----:B------:R-:W-:Y:S02]  /*50a0*/  @P0 MOV R6, R8 ;  /* 0x0000000800060202 */ /* 0x000fe40000000f00 */
[----:B------:R-:W-:Y:S01]  /*50b0*/  @P0 R2UR UR4, R0 ;  /* 0x00000000000402ca */ /* 0x000fe200000e0000 */
[----:B------:R-:W-:Y:S01]  /*50c0*/  VIADD R0, R7, 0x150 ;  /* 0x0000015007007836 */ /* 0x000fe20000000000 */
[----:B------:R-:W-:Y:S02]  /*50d0*/  @P0 LOP3.LUT R8, R9, 0xffff, RZ, 0xc0, !PT ;  /* 0x0000ffff09080812 */ /* 0x000fe400078ec0ff */
[----:B------:R-:W-:Y:S02]  /*50e0*/  @P0 R2UR UR8, R6 ;  /* 0x00000000060802ca */ /* 0x000fe400000e0000 */
[----:B------:R-:W-:Y:S02]  /*50f0*/  PRMT R0, RZ, 0x654, R0 ;  /* 0x00000654ff007816 */ /* 0x000fe40000000000 */
[----:B------:R-:W-:Y:S02]  /*5100*/  @P0 R2UR UR5, R8 ;  /* 0x00000000080502ca */ /* 0x000fe400000e0000 */
[----:B------:R1:W-:Y:S03]  /*5110*/  SYNCS.ARRIVE.TRANS64.RED.A1T0 RZ, [R0+URZ], RZ ;  /* 0x000000ff00ff79a7 */ /* 0x0003e600081004ff */
[----:B------:R-:W-:Y:S04]  /*5120*/  @UP1 UMOV UR29, UR4 ;  /* 0x00000004001d1c82 */ /* 0x000fe80008000000 */
[----:B------:R-:W-:Y:S04]  /*5130*/  @UP1 UMOV UR15, UR8 ;  /* 0x00000008000f1c82 */ /* 0x000fe80008000000 */
[----:B------:R-:W-:Y:S01]  /*5140*/  @UP1 UMOV UR14, UR5 ;  /* 0x00000005000e1c82 */ /* 0x000fe20008000000 */
[----:B------:R-:W-:Y:S05]  /*5150*/  BRA.U !UP0, `(.L_x_102) ;  /* 0x0000000108947547 */ /* 0x000fea000b800000 */
[----:B------:R-:W-:Y:S02]  /*5160*/  UIMAD.WIDE.U32 UR30, UR14, UR23, URZ ;  /* 0x000000170e1e72a5 */ /* 0x000fe4000f8e00ff */
[----:B------:R-:W-:Y:S02]  /*5170*/  UIMAD.WIDE.U32 UR40, UR15, UR20, URZ ;  /* 0x000000140f2872a5 */ /* 0x000fe4000f8e00ff */
[----:B------:R-:W-:Y:S02]  /*5180*/  USEL UR4, UR24, UR27, !UP5 ;  /* 0x0000001b18047287 */ /* 0x000fe4000e800000 */
[----:B------:R-:W-:Y:S02]  /*5190*/  USHF.R.U32.HI UR32, URZ, UR18, UR31 ;  /* 0x00000012ff207299 */ /* 0x000fe4000801161f */
[----:B--2---:R-:W-:Y:S02]  /*51a0*/  UIMAD.WIDE.U32 UR38, UR4, UR6, URZ ;  /* 0x00000006042672a5 */ /* 0x004fe4000f8e00ff */
[----:B------:R-:W-:Y:S02]  /*51b0*/  USEL UR9, UR25, UR28, !UP6 ;  /* 0x0000001c19097287 */ /* 0x000fe4000f000000 */
[----:B------:R-:W-:Y:S02]  /*51c0*/  USEL UR8, UR14, UR32, !UP5 ;  /* 0x000000200e087287 */ /* 0x000fe4000e800000 */
[----:B------:R-:W-:Y:S02]  /*51d0*/  UIMAD.WIDE.U32 UR34, UR9, UR6, URZ ;  /* 0x00000006092272a5 */ /* 0x000fe4000f8e00ff */
[----:B------:R-:W-:Y:S02]  /*51e0*/  UIMAD.WIDE.U32 UR16, UR8, UR6, URZ ;  /* 0x00000006081072a5 */ /* 0x000fe4000f8e00ff */
[----:B------:R-:W-:Y:S02]  /*51f0*/  @UP4 USHF.R.U32.HI UR9, URZ, UR7, UR35 ;  /* 0x00000007ff094299 */ /* 0x000fe40008011623 */
[----:B------:R-:W-:Y:S02]  /*5200*/  USHF.R.U32.HI UR17, URZ, UR7, UR17 ;  /* 0x00000007ff117299 */ /* 0x000fe40008011611 */
[----:B------:R-:W-:Y:S02]  /*5210*/  UIMAD UR10, UR37, UR9, URZ ;  /* 0x00000009250a72a4 */ /* 0x000fe4000f8e02ff */
[----:B------:R-:W-:Y:S01]  /*5220*/  USEL UR17, UR8, UR17, !UP4 ;  /* 0x0000001108117287 */ /* 0x000fe2000e000000 */
[----:B------:R-:W-:Y:S02]  /*5230*/  UMOV UR31, UR41 ;  /* 0x00000029001f7c82 */ /* 0x000fe40008000000 */
[----:B------:R-:W-:Y:S02]  /*5240*/  USHF.R.U32.HI UR30, URZ, UR21, UR31 ;  /* 0x00000015ff1e7299 */ /* 0x000fe4000801161f */
[----:B------:R-:W-:Y:S02]  /*5250*/  UIADD3 UR16, UPT, UPT, -UR17, URZ, URZ ;  /* 0x000000ff11107290 */ /* 0x000fe4000fffe1ff */
[----:B------:R-:W-:Y:S02]  /*5260*/  USEL UR5, UR15, UR30, !UP6 ;  /* 0x0000001e0f057287 */ /* 0x000fe4000f000000 */
[----:B------:R-:W-:Y:S01]  /*5270*/  UIMAD UR16, UR37, UR16, UR8 ;  /* 0x00000010251072a4 */ /* 0x000fe2000f8e0208 */
[----:B------:R-:W-:Y:S02]  /*5280*/  UMOV UR31, UR39 ;  /* 0x00000027001f7c82 */ /* 0x000fe40008000000 */
[----:B------:R-:W-:Y:S04]  /*5290*/  @UP4 USHF.R.U32.HI UR4, URZ, UR7, UR31 ;  /* 0x00000007ff044299 */ /* 0x000fe8000801161f */
[----:B------:R-:W-:Y:S04]  /*52a0*/  UIMAD UR4, UR37, UR4, URZ ;  /* 0x00000004250472a4 */ /* 0x000fe8000f8e02ff */
[----:B------:R-:W-:Y:S04]  /*52b0*/  UISETP.GE.AND UP0, UPT, UR8, UR4, UPT ;  /* 0x000000040800728c */ /* 0x000fe8000bf06270 */
[----:B------:R-:W-:Y:S02]  /*52c0*/  UISETP.GE.OR UP0, UPT, UR5, UR10, UP0 ;  /* 0x0000000a0500728c */ /* 0x000fe40008706670 */
[----:B------:R-:W-:Y:S09]  /*52d0*/  UIMAD.WIDE.U32 UR10, UR5, UR6, URZ ;  /* 0x00000006050a72a5 */ /* 0x000ff2000f8e00ff */
[----:B------:R-:W-:Y:S04]  /*52e0*/  @!UP0 USHF.R.U32.HI UR4, URZ, UR7, UR11 ;  /* 0x00000007ff048299 */ /* 0x000fe8000801160b */
[----:B------:R-:W-:Y:S04]  /*52f0*/  @!UP0 USEL UR4, UR5, UR4, !UP4 ;  /* 0x0000000405048287 */ /* 0x000fe8000e000000 */
[----:B------:R-:W-:Y:S02]  /*5300*/  @!UP0 UIMAD UR12, UR9, UR16, UR4 ;  /* 0x00000010090c82a4 */ /* 0x000fe4000f8e0204 */
[----:B------:R-:W-:Y:S02]  /*5310*/  @!UP0 UIADD3 UR16, UPT, UPT, UR17, -UR4, URZ ;  /* 0x8000000411108290 */ /* 0x000fe4000fffe0ff */
[----:B------:R-:W-:Y:S02]  /*5320*/  UIADD3 UR9, UPT, UPT, -UR5, URZ, URZ ;  /* 0x000000ff05097290 */ /* 0x000fe4000fffe1ff */
[----:B------:R-:W-:Y:S02]  /*5330*/  UIADD3 UR4, UPT, UPT, -UR8, URZ, URZ ;  /* 0x000000ff08047290 */ /* 0x000fe4000fffe1ff */
[----:B------:R-:W-:Y:S02]  /*5340*/  @!UP0 UIMAD UR8, UR16, UR37, UR5 ;  /* 0x00000025100882a4 */ /* 0x000fe4000f8e0205 */
[----:B------:R-:W-:Y:S02]  /*5350*/  UIMAD UR15, UR13, UR9, UR15 ;  /* 0x000000090d0f72a4 */ /* 0x000fe4000f8e020f */
[----:B------:R-:W-:Y:S01]  /*5360*/  UIMAD UR14, UR22, UR4, UR14 ;  /* 0x00000004160e72a4 */ /* 0x000fe2000f8e020e */
[----:B------:R-:W-:Y:S02]  /*5370*/  @!UP0 UMOV UR5, UR12 ;  /* 0x0000000c00058c82 */ /* 0x000fe40008000000 */
[----:B------:R-:W-:Y:S02]  /*5380*/  UIMAD UR15, UR5, UR13, UR15 ;  /* 0x0000000d050f72a4 */ /* 0x000fe4000f8e020f */
[----:B------:R-:W-:Y:S11]  /*5390*/  UIMAD UR14, UR8, UR22, UR14 ;  /* 0x00000016080e72a4 */ /* 0x000ff6000f8e020e */
[----:B------:R-:W-:Y:S01]  /*53a0*/  @!UPT UIADD3 URZ, UPT, UPT, URZ, URZ, URZ ;  /* 0x000000fffffff290 */ /* 0x000fe2000fffe0ff */
.L_x_102:
[----:B------:R-:W3:Y:S01]  /*53b0*/  @!UP2 LDCU.128 UR8, c[0x0][0xb10] ;  /* 0x00016200ff08a7ac */ /* 0x000ee20008000c00 */
[C---:B------:R-:W-:Y:S02]  /*53c0*/  ISETP.NE.U32.AND P1, PT, R4.reuse, RZ, PT ;  /* 0x000000ff0400720c */ /* 0x040fe40003f25070 */
[----:B------:R-:W-:Y:S02]  /*53d0*/  ISETP.NE.U32.AND P0, PT, R4, RZ, PT ;  /* 0x000000ff0400720c */ /* 0x000fe40003f05070 */
[C---:B------:R-:W-:Y:S02]  /*53e0*/  ISETP.NE.AND.EX P1, PT, R5.reuse, RZ, PT, P1 ;  /* 0x000000ff0500720c */ /* 0x040fe40003f25310 */
[----:B------:R-:W-:Y:S01]  /*53f0*/  ISETP.NE.AND.EX P0, PT, R5, RZ, PT, P0 ;  /* 0x000000ff0500720c */ /* 0x000fe20003f05300 */
[----:B------:R-:W4:Y:S01]  /*5400*/  @!UP2 LDCU UR5, c[0x0][0xb0c] ;  /* 0x00016180ff05a7ac */ /* 0x000f220008000800 */
[----:B------:R-:W-:Y:S01]  /*5410*/  SHF.L.U32 R6, R15, 0x1f, RZ ;  /* 0x0000001f0f067819 */ /* 0x000fe200000006ff */
[----:B---3--:R-:W-:Y:S04]  /*5420*/  UIMAD.WIDE.U32 UR16, UR15, UR8, URZ ;  /* 0x000000080f1072a5 */ /* 0x008fe8000f8e00ff */
[----:B------:R-:W-:Y:S02]  /*5430*/  @!UP2 USHF.R.U32.HI UR4, URZ, UR9, UR17 ;  /* 0x00000009ff04a299 */ /* 0x000fe40008011611 */
[----:B------:R-:W-:Y:S02]  /*5440*/  UIMAD.WIDE.U32 UR16, UR14, UR11, URZ ;  /* 0x0000000b0e1072a5 */ /* 0x000fe4000f8e00ff */
[----:B----4-:R-:W-:Y:S04]  /*5450*/  @!UP2 UISETP.NE.AND UP0, UPT, UR5, 0x1, UPT ;  /* 0x000000010500a88c */ /* 0x010fe8000bf05270 */
[----:B------:R-:W-:Y:S02]  /*5460*/  @!UP2 USEL UR8, UR15, UR4, !UP0 ;  /* 0x000000040f08a287 */ /* 0x000fe4000c000000 */
[----:B------:R-:W-:Y:S01]  /*5470*/  @!UP2 UISETP.NE.AND UP0, UPT, UR10, 0x1, UPT ;  /* 0x000000010a00a88c */ /* 0x000fe2000bf05270 */
[----:B------:R-:W3:Y:S02]  /*5480*/  @!UP2 LDCU UR4, c[0x0][0xb20] ;  /* 0x00016400ff04a7ac */ /* 0x000ee40008000800 */
[----:B---3--:R-:W-:Y:S04]  /*5490*/  @!UP2 USHF.R.U32.HI UR4, URZ, UR4, UR17 ;  /* 0x00000004ff04a299 */ /* 0x008fe80008011611 */
[----:B------:R-:W-:Y:S04]  /*54a0*/  @!UP2 USEL UR9, UR14, UR4, !UP0 ;  /* 0x000000040e09a287 */ /* 0x000fe8000c000000 */
[----:B------:R-:W-:Y:S02]  /*54b0*/  @!UP2 UIADD3 UR4, UPT, UPT, -UR8, UR9, URZ ;  /* 0x000000090804a290 */ /* 0x000fe4000fffe1ff */
[----:B------:R-:W-:Y:S02]  /*54c0*/  @!UP2 UIADD3 UR8, UPT, UPT, UR8, -UR9, URZ ;  /* 0x800000090808a290 */ /* 0x000fe4000fffe0ff */
[----:B------:R-:W-:Y:S02]  /*54d0*/  @!UP2 UIMAD UR15, UR4, UR5, UR15 ;  /* 0x00000005040fa2a4 */ /* 0x000fe4000f8e020f */
[----:B------:R-:W-:Y:S01]  /*54e0*/  @!UP2 UIMAD UR14, UR8, UR10, UR14 ;  /* 0x0000000a080ea2a4 */ /* 0x000fe2000f8e020e */
[----:B------:R-:W-:Y:S11]  /*54f0*/  BRA.U UP3, `(.L_x_103) ;  /* 0x0000000103107547 */ /* 0x000ff6000b800000 */
[----:B------:R-:W-:Y:S04]  /*5500*/  MOV R7, UR26 ;  /* 0x0000001a00077c02 */ /* 0x000fe80008000f00 */
[----:B------:R-:W-:Y:S04]  /*5510*/  SHF.L.U32 R7, R7, 0x1f, RZ ;  /* 0x0000001f07077819 */ /* 0x000fe800000006ff */
[----:B------:R-:W3:Y:S02]  /*5520*/  SYNCS.PHASECHK.TRANS64.TRYWAIT P2, [UR19+0x138], R7 ;  /* 0x00013807ff0075a7 */ /* 0x000ee40008041113 */
[----:B---3--:R-:W-:Y:S05]  /*5530*/  @!P2 BRA `(.L_x_104) ;  /* 0x0000002c0098a947 */ /* 0x008fea0003800000 */
.L_x_103:
[----:B------:R-:W-:Y:S05]  /*5540*/  @!P1 BRA `(.L_x_105) ;  /* 0x00000000002c9947 */ /* 0x000fea0003800000 */
[----:B------:R-:W-:Y:S01]  /*5550*/  ISETP.NE.U32.AND P1, PT, R2, RZ, PT ;  /* 0x000000ff0200720c */ /* 0x000fe20003f25070 */
[----:B------:R-:W-:Y:S03]  /*5560*/  IMAD.MOV.U32 R80, RZ, RZ, 0x1 ;  /* 0x00000001ff507424 */ /* 0x000fe600078e00ff */
[----:B------:R-:W-:Y:S11]  /*5570*/  ISETP.NE.AND.EX P1, PT, R3, RZ, PT, P1 ;  /* 0x000000ff0300720c */ /* 0x000ff60003f25310 */
[----:B------:R-:W-:Y:S02]  /*5580*/  @!UPT UIADD3 URZ, UPT, UPT, URZ, URZ, URZ ;  /* 0x000000fffffff290 */ /* 0x000fe4000fffe0ff */
[----:B------:R-:W3:Y:S01]  /*5590*/  @P1 LDC.64 R8, c[0x0][0x888] ;  /* 0x00022200ff081b82 */ /* 0x000ee20000000a00 */
[----:B-1----:R-:W-:Y:S04]  /*55a0*/  @P1 IMAD R0, R4, UR36, RZ ;  /* 0x0000002404001c24 */ /* 0x002fe8000f8e02ff */
[----:B---3--:R-:W-:Y:S04]  /*55b0*/  @P1 IMAD.WIDE R8, R0, 0x4, R8 ;  /* 0x0000000400081825 */ /* 0x008fe800078e0208 */
[----:B------:R-:W-:Y:S01]  /*55c0*/  HFMA2 R0, -RZ, RZ, 0, 5.9604644775390625e-08 ;  /* 0x00000001ff007431 */ /* 0x000fe200000001ff */
[----:B-----5:R3:W5:Y:S04]  /*55d0*/  @P1 LDG.E R39, desc[UR52][R8.64] ;  /* 0x0000003408271981 */ /* 0x020768000c1e1900 */
[----:B------:R-:W-:Y:S01]  /*55e0*/  @!P1 PRMT R80, R0, 0x7610, R80 ;  /* 0x0000761000509816 */ /* 0x000fe20000000050 */
[----:B---3--:R-:W4:Y:S06]  /*55f0*/  @!P1 LDC R39, c[0x0][0x880] ;  /* 0x00022000ff279b82 */ /* 0x008f2c0000000800 */
.L_x_105:
[----:B----45:R-:W-:Y:S01]  /*5600*/  @!P0 FSETP.EQ.AND P1, PT, R39, RZ, PT ;  /* 0x000000ff2700820b */ /* 0x030fe20003f22000 */
[----:B------:R-:W-:Y:S01]  /*5610*/  @!UPT UIADD3 URZ, UPT, UPT, URZ, URZ, URZ ;  /* 0x000000fffffff290 */ /* 0x000fe2000fffe0ff */
[----:B------:R-:W-:Y:S11]  /*5620*/  @!P0 BRA `(.L_x_106) ;  /* 0x0000000000188947 */ /* 0x000ff60003800000 */
[----:B------:R-:W-:Y:S02]  /*5630*/  LOP3.LUT P0, RZ, R80, 0xff, RZ, 0xc0, !PT ;  /* 0x000000ff50ff7812 */ /* 0x000fe4000780c0ff */
[----:B------:R-:W-:Y:S04]  /*5640*/  ISETP.NE.U32.AND P1, PT, R2, RZ, PT ;  /* 0x000000ff0200720c */ /* 0x000fe80003f25070 */
[----:B------:R-:W-:Y:S04]  /*5650*/  ISETP.NE.AND.EX P1, PT, R3, RZ, PT, P1 ;  /* 0x000000ff0300720c */ /* 0x000fe80003f25310 */
[----:B------:R-:W-:Y:S03]  /*5660*/  PLOP3.LUT P1, PT, P1, PT, PT, 0x8, 0x80 ;  /* 0x000000000080781c */ /* 0x000fe60000f2e170 */
[----:B------:R-:W-:Y:S11]  /*5670*/  @P0 FSETP.EQ.AND P1, PT, R39, RZ, PT ;  /* 0x000000ff2700020b */ /* 0x000ff60003f22000 */
[----:B------:R-:W-:Y:S02]  /*5680*/  @!UPT UIADD3 URZ, UPT, UPT, URZ, URZ, URZ ;  /* 0x000000fffffff290 */ /* 0x000fe4000fffe0ff */
.L_x_106:
[----:B------:R-:W3:Y:S01]  /*5690*/  SYNCS.PHASECHK.TRANS64.TRYWAIT P0, [UR19+0x128], R6 ;  /* 0x00012806ff0075a7 */ /* 0x000ee20008001113 */
[----:B------:R-:W-:Y:S02]  /*56a0*/  ELECT P2, URZ, PT ;  /* 0x0000000000ff782f */ /* 0x000fe40003840000 */
[----:B------:R-:W-:Y:S01]  /*56b0*/  IADD3 R14, PT, PT, R14, 0x1, RZ ;  /* 0x000000010e0e7810 */ /* 0x000fe20007ffe0ff */
[----:B---3--:R-:W-:Y:S10]  /*56c0*/  @!P0 BRA `(.L_x_107) ;  /* 0x0000002c004c8947 */ /* 0x008ff40003800000 */
.L_x_189:
[----:B------:R-:W-:Y:S01]  /*56d0*/  PLOP3.LUT P1, PT, P1, P2, PT, 0xf2, 0x2f ;  /* 0x00000000002f781c */ /* 0x000fe20000f25e72 */
[----:B------:R-:W-:Y:S01]  /*56e0*/  UMOV UR16, 0x0 ;  /* 0x0000000000107882 */ /* 0x000fe20000000000 */
[----:B------:R-:W-:Y:S01]  /*56f0*/  UMOV UR17, 0x10000000 ;  /* 0x1000000000117882 */ /* 0x000fe20000000000 */
[----:B------:R-:W-:Y:S01]  /*5700*/  UMOV UR12, UR36 ;  /* 0x00000024000c7c82 */ /* 0x000fe20008000000 */
[----:B------:R-:W-:Y:S01]  /*5710*/  LOP3.LUT R15, R15, 0x1, RZ, 0x3c, !PT ;  /* 0x000000010f0f7812 */ /* 0x000fe200078e3cff */
[----:B------:R-:W-:Y:S01]  /*5720*/  UPLOP3.LUT UP3, UPT, UPT, UPT, UPT, 0x80, 0x8 ;  /* 0x000000000008789c */ /* 0x000fe20003f6f070 */
[----:B------:R-:W-:Y:S07]  /*5730*/  UMOV UR36, UR29 ;  /* 0x0000001d00247c82 */ /* 0x000fee0008000000 */
[----:B-1----:R-:W-:Y:S01]  /*5740*/  @!P1 IADD3 R6, P0, PT, R16, 0x580, RZ ;  /* 0x0000058010069810 */ /* 0x002fe20007f1e0ff */
[----:B------:R-:W-:Y:S03]  /*5750*/  VOTEU.ALL UP0, P1 ;  /* 0x0000000000ff7886 */ /* 0x000fe60000800000 */
[----:B------:R-:W-:Y:S01]  /*5760*/  @!P1 R2UR UR5, R6 ;  /* 0x00000000060592ca */ /* 0x000fe200000e0000 */
[----:B------:R-:W-:Y:S01]  /*5770*/  @!P1 IMAD.X R0, RZ, RZ, R17, P0 ;  /* 0x000000ffff009224 */ /* 0x000fe200000e0611 */
[----:B------:R-:W-:Y:S01]  /*5780*/  @!UP0 USHF.L.U32 UR10, UR51, 0x6, URZ ;  /* 0x00000006330a8899 */ /* 0x000fe200080006ff */
[----:B------:R-:W-:Y:S01]  /*5790*/  ISETP.NE.AND P0, PT, R14, 0x2, PT ;  /* 0x000000020e00780c */ /* 0x000fe20003f05270 */
[----:B------:R-:W-:Y:S02]  /*57a0*/  @!UP0 USHF.L.U32 UR11, UR50, 0x6, URZ ;  /* 0x00000006320b8899 */ /* 0x000fe400080006ff */
[----:B------:R-:W-:Y:S01]  /*57b0*/  @!P1 R2UR UR4, R0 ;  /* 0x00000000000492ca */ /* 0x000fe200000e0000 */
[----:B------:R-:W-:Y:S01]  /*57c0*/  @!UP0 UIADD3 UR8, UPT, UPT, UR19, 0x200, URZ ;  /* 0x0000020013088890 */ /* 0x000fe2000fffe0ff */
[----:B------:R-:W-:Y:S01]  /*57d0*/  SEL R0, RZ, 0x1, P0 ;  /* 0x00000001ff007807 */ /* 0x000fe20000000000 */
[----:B------:R-:W-:Y:S01]  /*57e0*/  @!UP0 UIADD3 UR9, UPT, UPT, UR19, 0x120, URZ ;  /* 0x0000012013098890 */ /* 0x000fe2000fffe0ff */
[----:B------:R-:W-:Y:S01]  /*57f0*/  SEL R14, R14, RZ, P0 ;  /* 0x000000ff0e0e7207 */ /* 0x000fe20000000000 */
[----:B------:R-:W-:Y:S01]  /*5800*/  VOTEU.ALL UP0, P1 ;  /* 0x0000000000ff7886 */ /* 0x000fe20000800000 */
[----:B------:R-:W-:Y:S01]  /*5810*/  LOP3.LUT R13, R13, R0, RZ, 0x3c, !PT ;  /* 0x000000000d0d7212 */ /* 0x000fe200078e3cff */
[----:B------:R-:W-:Y:S01]  /*5820*/  IMAD.U32 R6, RZ, RZ, UR5 ;  /* 0x00000005ff067e24 */ /* 0x000fe2000f8e00ff */
[----:B------:R-:W-:Y:S02]  /*5830*/  UIADD3 UR51, UPT, UPT, UR14, UR48, URZ ;  /* 0x000000300e337290 */ /* 0x000fe4000fffe0ff */
[----:B------:R-:W-:Y:S03]  /*5840*/  UIADD3 UR50, UPT, UPT, UR15, UR49, URZ ;  /* 0x000000310f327290 */ /* 0x000fe6000fffe0ff */
[----:B------:R-:W-:Y:S01]  /*5850*/  IMAD.U32 R7, RZ, RZ, UR4 ;  /* 0x00000004ff077e24 */ /* 0x000fe2000f8e00ff */
[----:B------:R-:W-:Y:S04]  /*5860*/  @!P1 R2UR UR4, R6 ;  /* 0x00000000060492ca */ /* 0x000fe800000e0000 */
[----:B------:R-:W-:Y:S11]  /*5870*/  @!P1 R2UR UR5, R7 ;  /* 0x00000000070592ca */ /* 0x000ff600000e0000 */
[----:B------:R-:W-:Y:S02]  /*5880*/  @!UPT UIADD3 URZ, UPT, UPT, URZ, URZ, URZ ;  /* 0x000000fffffff290 */ /* 0x000fe4000fffe0ff */
[----:B------:R3:W-:Y:S01]  /*5890*/  @!UP0 UTMALDG.3D [UR8], [UR4], desc[UR16] ;  /* 0x00001008040085b4 */ /* 0x0007e20008011000 */
[----:B------:R3:W-:Y:S01]  /*58a0*/  @!P1 SYNCS.ARRIVE.TRANS64.RED.A0TR RZ, [UR19+0x120], R12 ;  /* 0x0001200cffff99a7 */ /* 0x0007e20008300413 */
[----:B------:R-:W-:Y:S01]  /*58b0*/  SYNCS.ARRIVE.TRANS64.RED.A1T0 RZ, [UR54], RZ ;  /* 0x000000ffffff79a7 */ /* 0x000fe20008100436 */
[----:B------:R-:W-:Y:S05]  /*58c0*/  BRA.U UP1, `(.L_x_108) ;  /* 0xfffffff501a87547 */ /* 0x000fea000b83ffff */
[----:B------:R-:W-:Y:S07]  /*58d0*/  MOV R0, UR19 ;  /* 0x0000001300007c02 */ /* 0x000fee0008000f00 */
.L_x_109:
[----:B-1----:R-:W-:-:S04]  /*58e0*/  SHF.L.U32 R2, R15, 0x1f, RZ ;  /* 0x0000001f0f027819 */ /* 0x002fc800000006ff */
[----:B------:R1:W4:Y:S03]  /*58f0*/  SYNCS.PHASECHK.TRANS64.TRYWAIT P0, [R0+URZ+0x128], R2 ;  /* 0x00012802000075a7 */ /* 0x00032600080011ff */
[----:B----4-:R-:W-:Y:S05]  /*5900*/  @!P0 NANOSLEEP.SYNCS 0x989680 ;  /* 0x009896800000895d */ /* 0x010fea0003900000 */
[----:B------:R-:W4:Y:S02]  /*5910*/  @!P0 SYNCS.PHASECHK.TRANS64 P0, [R0+URZ+0x128], R2 ;  /* 0x00012802000085a7 */ /* 0x000f2400080010ff */
[----:B--234-:R-:W-:Y:S05]  /*5920*/  @P0 EXIT ;  /* 0x000000000000094d */ /* 0x01cfea0003800000 */
[----:B------:R-:W-:Y:S05]  /*5930*/  BRA `(.L_x_109) ;  /* 0xfffffffc00e87947 */ /* 0x000fea000383ffff */
.L_x_100:
[----:B------:R-:W-:-:S06]  /*5940*/  UISETP.GE.AND UP0, UPT, UR11, 0x4, UPT ;  /* 0x000000040b00788c */ /* 0x000fcc000bf06270 */
[----:B------:R-:W-:-:S13]  /*5950*/  PLOP3.LUT P0, PT, PT, PT, UP0, 0x80, 0x8 ;  /* 0x000000000008781c */ /* 0x000fda0003f0f008 */
[----:B-1----:R-:W-:Y:S05]  /*5960*/  @!P0 EXIT ;  /* 0x000000000000894d */ /* 0x002fea0003800000 */
[----:B------:R-:W-:Y:S01]  /*5970*/  BAR.SYNC.DEFER_BLOCKING 0x6, 0xa0 ;  /* 0x0182800000007b1d */ /* 0x000fe20000010000 */
[----:B------:R-:W-:Y:S01]  /*5980*/  IMAD.SHL.U32 R4, R69, 0x40, RZ ;  /* 0x0000004045047824 */ /* 0x000fe200078e00ff */
[----:B------:R-:W-:Y:S01]  /*5990*/  SHF.R.U32.HI R5, RZ, 0x1, R69 ;  /* 0x00000001ff057819 */ /* 0x000fe20000011645 */
[----:B------:R-:W-:Y:S01]  /*59a0*/  IMAD.SHL.U32 R3, R81, 0x800, RZ ;  /* 0x0000080051037824 */ /* 0x000fe200078e00ff */
[----:B------:R-:W-:Y:S01]  /*59b0*/  CS2R R84, SRZ ;  /* 0x0000000000547805 */ /* 0x000fe2000001ff00 */
[C---:B------:R-:W-:Y:S01]  /*59c0*/  IMAD.U32 R37, R69.reuse, 0x10000, RZ ;  /* 0x0001000045257824 */ /* 0x040fe200078e00ff */
[----:B------:R-:W-:Y:S01]  /*59d0*/  UMOV UR57, 0x400 ;  /* 0x0000040000397882 */ /* 0x000fe20000000000 */
[C---:B------:R-:W-:Y:S01]  /*59e0*/  LOP3.LUT R2, R4.reuse, 0x180, RZ, 0xc0, !PT ;  /* 0x0000018004027812 */ /* 0x040fe200078ec0ff */
[----:B------:R-:W-:Y:S01]  /*59f0*/  ULEA UR57, UR54, UR57, 0x18 ;  /* 0x0000003936397291 */ /* 0x000fe2000f8ec0ff */
[----:B------:R-:W-:Y:S01]  /*5a00*/  LOP3.LUT R4, R4, 0x640, RZ, 0xc0, !PT ;  /* 0x0000064004047812 */ /* 0x000fe200078ec0ff */
[----:B------:R-:W1:Y:S01]  /*5a10*/  LDC.64 R70, c[0x0][0x888] ;  /* 0x00022200ff467b82 */ /* 0x000e620000000a00 */
[----:B------:R-:W-:Y:S01]  /*5a20*/  LOP3.LUT R5, R2, 0x20, R5, 0xf8, !PT ;  /* 0x0000002002057812 */ /* 0x000fe200078ef805 */
[----:B------:R-:W-:Y:S01]  /*5a30*/  IMAD.SHL.U32 R2, R69, 0x8, RZ ;  /* 0x0000000845027824 */ /* 0x000fe200078e00ff */
[----:B------:R-:W-:Y:S01]  /*5a40*/  LOP3.LUT R3, R4, 0x800, R3, 0xf8, !PT ;  /* 0x0000080004037812 */ /* 0x000fe200078ef803 */
[----:B------:R-:W-:Y:S01]  /*5a50*/  UIADD3 UR4, UPT, UPT, UR57, 0x1200, URZ ;  /* 0x0000120039047890 */ /* 0x000fe2000fffe0ff */
[----:B------:R-:W-:Y:S01]  /*5a60*/  IMAD.MOV.U32 R36, RZ, RZ, RZ ;  /* 0x000000ffff247224 */ /* 0x000fe200078e00ff */
[----:B------:R-:W2:Y:S01]  /*5a70*/  LDCU UR59, c[0x0][0x370] ;  /* 0x00006e00ff3b77ac */ /* 0x000ea20008000800 */
[----:B------:R-:W-:Y:S01]  /*5a80*/  LOP3.LUT R2, R5, 0x30, R2, 0x78, !PT ;  /* 0x0000003005027812 */ /* 0x000fe200078e7802 */
[----:B------:R-:W3:Y:S01]  /*5a90*/  LDC.64 R76, c[0x0][0x890] ;  /* 0x00022400ff4c7b82 */ /* 0x000ee20000000a00 */
[----:B------:R-:W-:Y:S01]  /*5aa0*/  IMAD.MOV.U32 R86, RZ, RZ, RZ ;  /* 0x000000ffff567224 */ /* 0x000fe200078e00ff */
[----:B------:R-:W4:Y:S01]  /*5ab0*/  LDCU.64 UR62, c[0x0][0x348] ;  /* 0x00006900ff3e77ac */ /* 0x000f220008000a00 */
[----:B------:R-:W-:Y:S01]  /*5ac0*/  LOP3.LUT R79, R3, R2, RZ, 0xfc, !PT ;  /* 0x00000002034f7212 */ /* 0x000fe200078efcff */
[----:B------:R-:W-:Y:S01]  /*5ad0*/  IMAD.SHL.U32 R3, R81, 0x200000, RZ ;  /* 0x0020000051037824 */ /* 0x000fe200078e00ff */
[----:B------:R-:W2:Y:S01]  /*5ae0*/  LDS R0, [UR57+0x1f0] ;  /* 0x0001f039ff007984 */ /* 0x000ea20008000800 */
[----:B------:R-:W-:-:S02]  /*5af0*/  IMAD.SHL.U32 R2, R69, 0x10, RZ ;  /* 0x0000001045027824 */ /* 0x000fc400078e00ff */
[----:B------:R-:W1:Y:S01]  /*5b00*/  LDC.64 R74, c[0x0][0x8b0] ;  /* 0x00022c00ff4a7b82 */ /* 0x000e620000000a00 */
[----:B------:R-:W-:Y:S01]  /*5b10*/  LOP3.LUT R3, R3, 0x200000, RZ, 0xc0, !PT ;  /* 0x0020000003037812 */ /* 0x000fe200078ec0ff */
[----:B------:R-:W-:Y:S01]  /*5b20*/  VIADD R78, R79, UR57 ;  /* 0x000000394f4e7c36 */ /* 0x000fe20008000000 */
[----:B------:R-:W1:Y:S01]  /*5b30*/  LDCU UR41, c[0x0][0xb0c] ;  /* 0x00016180ff2977ac */ /* 0x000e620008000800 */
[----:B------:R-:W-:Y:S01]  /*5b40*/  LOP3.LUT R2, R2, 0x20, RZ, 0xc0, !PT ;  /* 0x0000002002027812 */ /* 0x000fe200078ec0ff */
[----:B------:R-:W-:Y:S01]  /*5b50*/  IMAD.MOV.U32 R83, RZ, RZ, RZ ;  /* 0x000000ffff537224 */ /* 0x000fe200078e00ff */
[----:B------:R-:W-:Y:S01]  /*5b60*/  LOP3.LUT R37, R3, 0x400000, R37, 0xf8, !PT ;  /* 0x0040000003257812 */ /* 0x000fe200078ef825 */
[----:B------:R-:W-:Y:S01]  /*5b70*/  IMAD.U32 R87, RZ, RZ, UR4 ;  /* 0x00000004ff577e24 */ /* 0x000fe2000f8e00ff */
[----:B------:R-:W1:Y:S01]  /*5b80*/  LDC.64 R72, c[0x0][0x8a8] ;  /* 0x00022a00ff487b82 */ /* 0x000e620000000a00 */
[----:B------:R-:W-:Y:S01]  /*5b90*/  IADD3 R78, PT, PT, -R2, 0x200, R78 ;  /* 0x00000200024e7810 */ /* 0x000fe20007ffe14e */
[----:B------:R-:W1:Y:S01]  /*5ba0*/  LDCU UR55, c[0x0][0xb20] ;  /* 0x00016400ff3777ac */ /* 0x000e620008000800 */
[----:B------:R-:W1:Y:S01]  /*5bb0*/  LDCU UR40, c[0x0][0xb30] ;  /* 0x00016600ff2877ac */ /* 0x000e620008000800 */
[----:B------:R-:W1:Y:S01]  /*5bc0*/  LDCU.64 UR38, c[0x0][0xb28] ;  /* 0x00016500ff2677ac */ /* 0x000e620008000a00 */
[----:B------:R-:W1:Y:S01]  /*5bd0*/  LDCU.128 UR44, c[0x0][0xb10] ;  /* 0x00016200ff2c77ac */ /* 0x000e620008000c00 */
[----:B------:R-:W1:Y:S01]  /*5be0*/  LDCU UR58, c[0x0][0x374] ;  /* 0x00006e80ff3a77ac */ /* 0x000e620008000800 */
[----:B------:R-:W-:Y:S01]  /*5bf0*/  UIADD3 UR56, UPT, UPT, UR57, 0x200, URZ ;  /* 0x0000020039387890 */ /* 0x000fe2000fffe0ff */
[----:B--2-4-:R-:W-:-:S11]  /*5c00*/  IMAD.IADD R37, R0, 0x1, R37 ;  /* 0x0000000100257824 */ /* 0x014fd600078e0225 */
.L_x_127:
[----:B------:R-:W-:Y:S02]  /*5c10*/  LEA R3, R83, UR57, 0x3 ;  /* 0x0000003953037c11 */ /* 0x000fe4000f8e18ff */
[----:B------:R-:W-:Y:S02]  /*5c20*/  SHF.L.U32 R0, R85, 0x1f, RZ ;  /* 0x0000001f55007819 */ /* 0x000fe400000006ff */
[----:B-1----:R-:W-:Y:S02]  /*5c30*/  LEA R4, R83, UR57, 0x4 ;  /* 0x0000003953047c11 */ /* 0x002fe4000f8e20ff */
[----:B--2---:R-:W2:Y:S02]  /*5c40*/  SYNCS.PHASECHK.TRANS64.TRYWAIT P0, [R3+URZ+0x140], R0 ;  /* 0x00014000030075a7 */ /* 0x004ea400080011ff */
[----:B--2---:R-:W-:Y:S05]  /*5c50*/  @!P0 BRA `(.L_x_110) ;  /* 0x0000002800008947 */ /* 0x004fea0003800000 */
.L_x_190:
        /* <DEDUP_REMOVED lines=11> */
[----:B------:R-:W-:Y:S01]  /*5d10*/  PLOP3.LUT P0, PT, PT, PT, UP1, 0x80, 0x8 ;  /* 0x000000000008781c */ /* 0x000fe20003f0f018 */
[----:B------:R-:W-:Y:S11]  /*5d20*/  UP2UR UR61, UPR, URZ, 0x2 ;  /* 0x00000002ff3d7883 */ /* 0x000ff60008000000 */
[----:B------:R-:W-:Y:S01]  /*5d30*/  @!UPT UIADD3 URZ, UPT, UPT, URZ, URZ, URZ ;  /* 0x000000fffffff290 */ /* 0x000fe2000fffe0ff */
[----:B--2---:R-:W-:Y:S02]  /*5d40*/  @P0 SHF.R.U32.HI R0, RZ, 0x10, R5 ;  /* 0x00000010ff000819 */ /* 0x004fe40000011605 */
        /* <DEDUP_REMOVED lines=13> */
[----:B------:R-:W-:Y:S02]  /*5e20*/  UISETP.NE.AND UP0, UPT, UR46, 0x1, UPT ;  /* 0x000000012e00788c */ /* 0x000fe4000bf05270 */
[----:B------:R-:W-:Y:S02]  /*5e30*/  USHF.R.U32.HI UR15, URZ, UR55, UR15 ;  /* 0x00000037ff0f7299 */ /* 0x000fe4000801160f */
[----:B------:R-:W-:Y:S02]  /*5e40*/  UIMAD.WIDE.U32 UR18, UR59, UR44, URZ ;  /* 0x0000002c3b1272a5 */ /* 0x000fe4000f8e00ff */
[----:B------:R-:W-:Y:S02]  /*5e50*/  UIMAD.WIDE.U32 UR20, UR42, UR47, URZ ;  /* 0x0000002f2a1472a5 */ /* 0x000fe4000f8e00ff */
[----:B------:R-:W-:Y:S02]  /*5e60*/  USEL UR4, UR58, UR15, !UP0 ;  /* 0x0000000f3a047287 */ /* 0x000fe4000c000000 */
[----:B------:R-:W-:Y:S02]  /*5e70*/  UISETP.NE.AND UP2, UPT, UR37, 0x1, UPT ;  /* 0x000000012500788c */ /* 0x000fe4000bf45270 */
[----:B------:R-:W-:Y:S02]  /*5e80*/  USHF.R.U32.HI UR14, URZ, UR45, UR19 ;  /* 0x0000002dff0e7299 */ /* 0x000fe40008011613 */
[----:B------:R-:W-:Y:S02]  /*5e90*/  USHF.R.U32.HI UR15, URZ, UR55, UR21 ;  /* 0x00000037ff0f7299 */ /* 0x000fe40008011615 */
[----:B------:R-:W-:Y:S02]  /*5ea0*/  UIMAD.WIDE.U32 UR18, UR4, UR38, URZ ;  /* 0x00000026041272a5 */ /* 0x000fe4000f8e00ff */
[----:B------:R-:W-:Y:S02]  /*5eb0*/  UISETP.NE.AND UP1, UPT, UR41, 0x1, UPT ;  /* 0x000000012900788c */ /* 0x000fe4000bf25270 */
[----:B------:R-:W-:Y:S02]  /*5ec0*/  UIMAD.WIDE.U32 UR16, UR43, UR44, URZ ;  /* 0x0000002c2b1072a5 */ /* 0x000fe4000f8e00ff */
[----:B------:R-:W-:Y:S02]  /*5ed0*/  USEL UR8, UR42, UR15, !UP0 ;  /* 0x0000000f2a087287 */ /* 0x000fe4000c000000 */
[----:B------:R-:W-:Y:S02]  /*5ee0*/  USEL UR9, UR59, UR14, !UP1 ;  /* 0x0000000e3b097287 */ /* 0x000fe4000c800000 */
[----:B------:R-:W-:Y:S02]  /*5ef0*/  USHF.R.U32.HI UR14, URZ, UR45, UR17 ;  /* 0x0000002dff0e7299 */ /* 0x000fe40008011611 */
[----:B------:R-:W-:Y:S02]  /*5f00*/  UIMAD.WIDE.U32 UR16, UR9, UR38, URZ ;  /* 0x00000026091072a5 */ /* 0x000fe4000f8e00ff */
[----:B------:R-:W-:Y:S02]  /*5f10*/  USEL UR5, UR43, UR14, !UP1 ;  /* 0x0000000e2b057287 */ /* 0x000fe4000c800000 */
[----:B------:R-:W-:Y:S02]  /*5f20*/  @UP2 USHF.R.U32.HI UR9, URZ, UR39, UR17 ;  /* 0x00000027ff092299 */ /* 0x000fe40008011611 */
[----:B------:R-:W-:Y:S02]  /*5f30*/  UIMAD.WIDE.U32 UR12, UR8, UR38, URZ ;  /* 0x00000026080c72a5 */ /* 0x000fe4000f8e00ff */
[----:B------:R-:W-:Y:S02]  /*5f40*/  UIMAD UR6, UR37, UR9, URZ ;  /* 0x00000009250672a4 */ /* 0x000fe4000f8e02ff */
[----:B------:R-:W-:Y:S01]  /*5f50*/  USHF.R.U32.HI UR11, URZ, UR39, UR13 ;  /* 0x00000027ff0b7299 */ /* 0x000fe2000801160d */
[----:B------:R-:W-:Y:S02]  /*5f60*/  UMOV UR15, UR19 ;  /* 0x00000013000f7c82 */ /* 0x000fe40008000000 */
[----:B------:R-:W-:Y:S02]  /*5f70*/  @UP2 USHF.R.U32.HI UR4, URZ, UR39, UR15 ;  /* 0x00000027ff042299 */ /* 0x000fe4000801160f */
[----:B------:R-:W-:Y:S02]  /*5f80*/  USEL UR12, UR8, UR11, !UP2 ;  /* 0x0000000b080c7287 */ /* 0x000fe4000d000000 */
[----:B------:R-:W-:Y:S02]  /*5f90*/  UIMAD UR4, UR37, UR4, URZ ;  /* 0x00000004250472a4 */ /* 0x000fe4000f8e02ff */
[----:B------:R-:W-:Y:S02]  /*5fa0*/  UIADD3 UR11, UPT, UPT, -UR12, URZ, URZ ;  /* 0x000000ff0c0b7290 */ /* 0x000fe4000fffe1ff */
[----:B------:R-:W-:Y:S02]  /*5fb0*/  UISETP.GE.AND UP0, UPT, UR8, UR4, UPT ;  /* 0x000000040800728c */ /* 0x000fe4000bf06270 */
[----:B------:R-:W-:Y:S02]  /*5fc0*/  UIMAD UR11, UR37, UR11, UR8 ;  /* 0x0000000b250b72a4 */ /* 0x000fe4000f8e0208 */
[----:B------:R-:W-:Y:S02]  /*5fd0*/  UISETP.GE.OR UP0, UPT, UR5, UR6, UP0 ;  /* 0x000000060500728c */ /* 0x000fe40008706670 */
[----:B------:R-:W-:Y:S02]  /*5fe0*/  UIMAD.WIDE.U32 UR6, UR5, UR38, URZ ;  /* 0x00000026050672a5 */ /* 0x000fe4000f8e00ff */
[----:B------:R-:W-:Y:S04]  /*5ff0*/  UIADD3 UR6, UPT, UPT, -UR8, URZ, URZ ;  /* 0x000000ff08067290 */ /* 0x000fe8000fffe1ff */
[----:B------:R-:W-:Y:S03]  /*6000*/  UIMAD UR42, UR46, UR6, UR42 ;  /* 0x000000062e2a72a4 */ /* 0x000fe6000f8e022a */
[----:B------:R-:W-:Y:S02]  /*6010*/  @!UP0 USHF.R.U32.HI UR4, URZ, UR39, UR7 ;  /* 0x00000027ff048299 */ /* 0x000fe40008011607 */
[----:B------:R-:W-:Y:S02]  /*6020*/  UIADD3 UR7, UPT, UPT, -UR5, URZ, URZ ;  /* 0x000000ff05077290 */ /* 0x000fe4000fffe1ff */
[----:B------:R-:W-:Y:S02]  /*6030*/  @!UP0 USEL UR4, UR5, UR4, !UP2 ;  /* 0x0000000405048287 */ /* 0x000fe4000d000000 */
[----:B------:R-:W-:Y:S02]  /*6040*/  UIMAD UR43, UR41, UR7, UR43 ;  /* 0x00000007292b72a4 */ /* 0x000fe4000f8e022b */
[----:B------:R-:W-:Y:S02]  /*6050*/  @!UP0 UIMAD UR10, UR9, UR11, UR4 ;  /* 0x0000000b090a82a4 */ /* 0x000fe4000f8e0204 */
[----:B------:R-:W-:Y:S04]  /*6060*/  @!UP0 UIADD3 UR11, UPT, UPT, UR12, -UR4, URZ ;  /* 0x800000040c0b8290 */ /* 0x000fe8000fffe0ff */
[----:B------:R-:W-:Y:S03]  /*6070*/  @!UP0 UIMAD UR8, UR11, UR37, UR5 ;  /* 0x000000250b0882a4 */ /* 0x000fe6000f8e0205 */
[----:B------:R-:W-:Y:S02]  /*6080*/  @!UP0 UMOV UR5, UR10 ;  /* 0x0000000a00058c82 */ /* 0x000fe40008000000 */
[----:B------:R-:W-:Y:S02]  /*6090*/  UIMAD UR43, UR5, UR41, UR43 ;  /* 0x00000029052b72a4 */ /* 0x000fe4000f8e022b */
[----:B------:R-:W-:Y:S11]  /*60a0*/  UIMAD UR42, UR8, UR46, UR42 ;  /* 0x0000002e082a72a4 */ /* 0x000ff6000f8e022a */
[----:B------:R-:W-:Y:S01]  /*60b0*/  @!UPT UIADD3 URZ, UPT, UPT, URZ, URZ, URZ ;  /* 0x000000fffffff290 */ /* 0x000fe2000fffe0ff */
.L_x_111:
[----:B------:R-:W-:Y:S01]  /*60c0*/  UISETP.NE.AND UP0, UPT, UR40, 0x1, UPT ;  /* 0x000000012800788c */ /* 0x000fe2000bf05270 */
[----:B------:R-:W-:Y:S10]  /*60d0*/  IADD3 R83, PT, PT, R83, 0x1, RZ ;  /* 0x0000000153537810 */ /* 0x000ff40007ffe0ff */
[----:B------:R-:W2:Y:S01]  /*60e0*/  @!UP0 LDCU.128 UR8, c[0x0][0xb10] ;  /* 0x00016200ff0887ac */ /* 0x000ea20008000c00 */
[----:B------:R-:W4:Y:S01]  /*60f0*/  @!UP0 LDCU UR5, c[0x0][0xb0c] ;  /* 0x00016180ff0587ac */ /* 0x000f220008000800 */
[----:B------:R-:W3:Y:S01]  /*6100*/  @!UP0 LDCU UR4, c[0x0][0xb20] ;  /* 0x00016400ff0487ac */ /* 0x000ee20008000800 */
[----:B--2---:R-:W-:Y:S02]  /*6110*/  UIMAD.WIDE.U32 UR6, UR43, UR8, URZ ;  /* 0x000000082b0672a5 */ /* 0x004fe4000f8e00ff */
[----:B------:R-:W-:Y:S02]  /*6120*/  UIMAD.WIDE.U32 UR12, UR42, UR11, URZ ;  /* 0x0000000b2a0c72a5 */ /* 0x000fe4000f8e00ff */
[----:B------:R-:W-:Y:S02]  /*6130*/  @!UP0 UISETP.NE.AND UP1, UPT, UR10, 0x1, UPT ;  /* 0x000000010a00888c */ /* 0x000fe4000bf25270 */
[----:B------:R-:W-:Y:S02]  /*6140*/  @!UP0 USHF.R.U32.HI UR7, URZ, UR9, UR7 ;  /* 0x00000009ff078299 */ /* 0x000fe40008011607 */
[----:B----4-:R-:W-:Y:S02]  /*6150*/  @!UP0 UISETP.NE.AND UP2, UPT, UR5, 0x1, UPT ;  /* 0x000000010500888c */ /* 0x010fe4000bf45270 */
[----:B---3--:R-:W-:Y:S02]  /*6160*/  @!UP0 USHF.R.U32.HI UR4, URZ, UR4, UR13 ;  /* 0x00000004ff048299 */ /* 0x008fe4000801160d */
[----:B------:R-:W-:Y:S02]  /*6170*/  @!UP0 USEL UR7, UR43, UR7, !UP2 ;  /* 0x000000072b078287 */ /* 0x000fe4000d000000 */
[----:B------:R-:W-:Y:S04]  /*6180*/  @!UP0 USEL UR6, UR42, UR4, !UP1 ;  /* 0x000000042a068287 */ /* 0x000fe8000c800000 */
[----:B------:R-:W-:Y:S02]  /*6190*/  @!UP0 UIADD3 UR4, UPT, UPT, -UR7, UR6, URZ ;  /* 0x0000000607048290 */ /* 0x000fe4000fffe1ff */
[----:B------:R-:W-:Y:S02]  /*61a0*/  @!UP0 UIADD3 UR6, UPT, UPT, UR7, -UR6, URZ ;  /* 0x8000000607068290 */ /* 0x000fe4000fffe0ff */
[----:B------:R-:W-:Y:S02]  /*61b0*/  @!UP0 UIMAD UR43, UR4, UR5, UR43 ;  /* 0x00000005042b82a4 */ /* 0x000fe4000f8e022b */
[----:B------:R-:W-:Y:S02]  /*61c0*/  @!UP0 UIMAD UR42, UR6, UR10, UR42 ;  /* 0x0000000a062a82a4 */ /* 0x000fe4000f8e022a */
[----:B------:R-:W-:Y:S09]  /*61d0*/  ULOP3.LUT UP0, URZ, UR56, 0x1b0, URZ, 0xc0, !UPT ;  /* 0x000001b038ff7892 */ /* 0x000ff2000f80c0ff */
[----:B------:R-:W-:Y:S05]  /*61e0*/  BRA.U !UP0, `(.L_x_112) ;  /* 0x0000000108407547 */ /* 0x000fea000b800000 */
[----:B------:R-:W2:Y:S01]  /*61f0*/  LDCU.64 UR8, c[0x4][0x80] ;  /* 0x01001000ff0877ac */ /* 0x000ea20008000a00 */
[----:B------:R-:W-:Y:S01]  /*6200*/  MOV R3, 0x0 ;  /* 0x0000000000037802 */ /* 0x000fe20000000f00 */
[----:B------:R-:W-:Y:S02]  /*6210*/  HFMA2 R12, -RZ, RZ, 0, 5.9604644775390625e-08 ;  /* 0x00000001ff0c7431 */ /* 0x000fe400000001ff */
[----:B------:R-:W-:Y:S02]  /*6220*/  IMAD.MOV.U32 R8, RZ, RZ, 0x70 ;  /* 0x00000070ff087424 */ /* 0x000fe400078e00ff */
[----:B------:R-:W-:Y:S01]  /*6230*/  IMAD.MOV.U32 R13, RZ, RZ, RZ ;  /* 0x000000ffff0d7224 */ /* 0x000fe200078e00ff */
[----:B------:R-:W3:Y:S01]  /*6240*/  LDCU.64 UR6, c[0x4][0x88] ;  /* 0x01001100ff0677ac */ /* 0x000ee20008000a00 */
[----:B------:R-:W4:Y:S01]  /*6250*/  LDC.64 R2, c[0x4][R3] ;  /* 0x0100000003027b82 */ /* 0x000f220000000a00 */
[----:B------:R-:W1:Y:S01]  /*6260*/  LDCU.64 UR4, c[0x4][0x8] ;  /* 0x01000100ff0477ac */ /* 0x000e620008000a00 */
[----:B--2---:R-:W-:Y:S01]  /*6270*/  MOV R5, UR9 ;  /* 0x0000000900057c02 */ /* 0x004fe20008000f00 */
[----:B------:R-:W-:Y:S01]  /*6280*/  IMAD.U32 R4, RZ, RZ, UR8 ;  /* 0x00000008ff047e24 */ /* 0x000fe2000f8e00ff */
[----:B---3--:R-:W-:Y:S01]  /*6290*/  MOV R7, UR7 ;  /* 0x0000000700077c02 */ /* 0x008fe20008000f00 */
[----:B------:R-:W-:Y:S01]  /*62a0*/  IMAD.U32 R6, RZ, RZ, UR6 ;  /* 0x00000006ff067e24 */ /* 0x000fe2000f8e00ff */
[----:B-1----:R-:W-:Y:S01]  /*62b0*/  MOV R11, UR5 ;  /* 0x00000005000b7c02 */ /* 0x002fe20008000f00 */
[----:B------:R-:W-:Y:S02]  /*62c0*/  IMAD.U32 R10, RZ, RZ, UR4 ;  /* 0x00000004ff0a7e24 */ /* 0x000fe4000f8e00ff */
[----:B------:R-:W-:Y:S07]  /*62d0*/  LEPC R20, `(.L_x_112) ;  /* 0x000000001014794e */ /* 0x000fee0000000000 */
[----:B----45:R-:W-:Y:S05]  /*62e0*/  CALL.ABS.NOINC R2 ;  /* 0x0000000002007343 */ /* 0x030fea0003c00000 */
.L_x_112:
[----:B------:R-:W-:Y:S01]  /*62f0*/  LOP3.LUT P0, RZ, R87, 0x1b0, RZ, 0xc0, !PT ;  /* 0x000001b057ff7812 */ /* 0x000fe2000780c0ff */
[----:B------:R-:W-:Y:S11]  /*6300*/  BSSY.RECONVERGENT B6, `(.L_x_113) ;  /* 0x0000013000067945 */ /* 0x000ff60003800200 */
[----:B------:R-:W-:Y:S01]  /*6310*/  @!UPT UIADD3 URZ, UPT, UPT, URZ, URZ, URZ ;  /* 0x000000fffffff290 */ /* 0x000fe2000fffe0ff */
[----:B------:R-:W-:Y:S05]  /*6320*/  @!P0 BRA `(.L_x_114) ;  /* 0x0000000000408947 */ /* 0x000fea0003800000 */
        /* <DEDUP_REMOVED lines=16> */
.L_x_114:
[----:B------:R-:W-:Y:S05]  /*6430*/  BSYNC.RECONVERGENT B6 ;  /* 0x0000000000067941 */ /* 0x000fea0003800200 */
.L_x_113:
[----:B------:R-:W-:Y:S02]  /*6440*/  ISETP.NE.U32.AND P0, PT, R70, RZ, PT ;  /* 0x000000ff4600720c */ /* 0x000fe40003f05070 */
[C---:B------:R-:W-:Y:S02]  /*6450*/  ISETP.NE.U32.AND P2, PT, R76.reuse, RZ, PT ;  /* 0x000000ff4c00720c */ /* 0x040fe40003f45070 */
[----:B------:R-:W-:Y:S02]  /*6460*/  ISETP.NE.AND.EX P0, PT, R71, RZ, PT, P0 ;  /* 0x000000ff4700720c */ /* 0x000fe40003f05300 */
[----:B------:R-:W-:Y:S02]  /*6470*/  ISETP.NE.U32.AND P4, PT, R76, RZ, PT ;  /* 0x000000ff4c00720c */ /* 0x000fe40003f85070 */
[C---:B------:R-:W-:Y:S02]  /*6480*/  ISETP.NE.AND.EX P2, PT, R77.reuse, RZ, P0, P2 ;  /* 0x000000ff4d00720c */ /* 0x040fe40000745320 */
[----:B------:R-:W-:Y:S02]  /*6490*/  ISETP.NE.AND.EX P4, PT, R77, RZ, PT, P4 ;  /* 0x000000ff4d00720c */ /* 0x000fe40003f85340 */
[----:B------:R-:W-:Y:S02]  /*64a0*/  ISETP.NE.U32.AND P5, PT, R74, RZ, PT ;  /* 0x000000ff4a00720c */ /* 0x000fe40003fa5070 */
[----:B------:R-:W-:Y:S02]  /*64b0*/  PLOP3.LUT P0, PT, PT, PT, PT, 0x8, 0x80 ;  /* 0x000000000080781c */ /* 0x000fe40003f0e170 */
[----:B------:R-:W-:Y:S05]  /*64c0*/  ISETP.NE.AND.EX P5, PT, R75, RZ, PT, P5 ;  /* 0x000000ff4b00720c */ /* 0x000fea0003fa5350 */
[----:B------:R-:W-:Y:S02]  /*64d0*/  @!P2 ISETP.NE.U32.AND P1, PT, R70, RZ, PT ;  /* 0x000000ff4600a20c */ /* 0x000fe40003f25070 */
[----:B------:R-:W-:Y:S02]  /*64e0*/  @!P2 PLOP3.LUT P0, PT, P4, PT, PT, 0x80, 0x8 ;  /* 0x000000000008a81c */ /* 0x000fe4000270f070 */
[----:B------:R-:W-:Y:S01]  /*64f0*/  @!P2 ISETP.NE.AND.EX P1, PT, R71, RZ, PT, P1 ;  /* 0x000000ff4700a20c */ /* 0x000fe20003f25310 */
[----:B------:R-:W-:Y:S01]  /*6500*/  @!UPT UIADD3 URZ, UPT, UPT, URZ, URZ, URZ ;  /* 0x000000fffffff290 */ /* 0x000fe2000fffe0ff */
[----:B------:R-:W-:Y:S11]  /*6510*/  @!P4 BRA `(.L_x_115) ;  /* 0x00000000002cc947 */ /* 0x000ff60003800000 */
[----:B------:R-:W-:Y:S01]  /*6520*/  ISETP.NE.U32.AND P3, PT, R70, RZ, PT ;  /* 0x000000ff4600720c */ /* 0x000fe20003f65070 */
[----:B------:R-:W-:Y:S03]  /*6530*/  IMAD.MOV.U32 R80, RZ, RZ, 0x1 ;  /* 0x00000001ff507424 */ /* 0x000fe600078e00ff */
[----:B------:R-:W-:Y:S11]  /*6540*/  ISETP.NE.AND.EX P3, PT, R71, RZ, PT, P3 ;  /* 0x000000ff4700720c */ /* 0x000ff60003f65330 */
[----:B------:R-:W-:Y:S02]  /*6550*/  @!UPT UIADD3 URZ, UPT, UPT, URZ, URZ, URZ ;  /* 0x000000fffffff290 */ /* 0x000fe4000fffe0ff */
[----:B------:R-:W2:Y:S01]  /*6560*/  @P3 LDC.64 R2, c[0x0][0x888] ;  /* 0x00022200ff023b82 */ /* 0x000ea20000000a00 */
[----:B-1----:R-:W-:Y:S04]  /*6570*/  @P3 IMAD R0, R76, UR36, RZ ;  /* 0x000000244c003c24 */ /* 0x002fe8000f8e02ff */
[----:B--2---:R-:W-:Y:S04]  /*6580*/  @P3 IMAD.WIDE R2, R0, 0x4, R2 ;  /* 0x0000000400023825 */ /* 0x004fe800078e0202 */
[----:B------:R-:W-:Y:S01]  /*6590*/  HFMA2 R0, -RZ, RZ, 0, 5.9604644775390625e-08 ;  /* 0x00000001ff007431 */ /* 0x000fe200000001ff */
[----:B-----5:R2:W5:Y:S04]  /*65a0*/  @P3 LDG.E R39, desc[UR52][R2.64] ;  /* 0x0000003402273981 */ /* 0x020568000c1e1900 */
[----:B------:R-:W-:Y:S01]  /*65b0*/  @!P3 PRMT R80, R0, 0x7610, R80 ;  /* 0x000076100050b816 */ /* 0x000fe20000000050 */
[----:B--2---:R-:W3:Y:S06]  /*65c0*/  @!P3 LDC R39, c[0x0][0x880] ;  /* 0x00022000ff27bb82 */ /* 0x004eec0000000800 */
.L_x_115:
[----:B------:R-:W-:Y:S05]  /*65d0*/  @!P5 BRA `(.L_x_116) ;  /* 0x000000000020d947 */ /* 0x000fea0003800000 */
[----:B------:R-:W-:Y:S04]  /*65e0*/  ISETP.NE.U32.AND P3, PT, R72, RZ, PT ;  /* 0x000000ff4800720c */ /* 0x000fe80003f65070 */
[----:B------:R-:W-:Y:S11]  /*65f0*/  ISETP.NE.AND.EX P3, PT, R73, RZ, PT, P3 ;  /* 0x000000ff4900720c */ /* 0x000ff60003f65330 */
[----:B------:R-:W-:Y:S02]  /*6600*/  @!UPT UIADD3 URZ, UPT, UPT, URZ, URZ, URZ ;  /* 0x000000fffffff290 */ /* 0x000fe4000fffe0ff */
[----:B------:R-:W2:Y:S01]  /*6610*/  @P3 LDC.64 R2, c[0x0][0x8a8] ;  /* 0x00022a00ff023b82 */ /* 0x000ea20000000a00 */
[----:B-1----:R-:W-:Y:S04]  /*6620*/  @P3 IMAD R0, R74, UR36, RZ ;  /* 0x000000244a003c24 */ /* 0x002fe8000f8e02ff */
[----:B--2---:R-:W-:Y:S05]  /*6630*/  @P3 IMAD.WIDE R2, R0, 0x4, R2 ;  /* 0x0000000400023825 */ /* 0x004fea00078e0202 */
[----:B-----5:R2:W5:Y:S02]  /*6640*/  @P3 LDG.E R38, desc[UR52][R2.64] ;  /* 0x0000003402263981 */ /* 0x020564000c1e1900 */
[----:B--2---:R-:W4:Y:S02]  /*6650*/  @!P3 LDC R38, c[0x0][0x8a0] ;  /* 0x00022800ff26bb82 */ /* 0x004f240000000800 */
.L_x_116:
[----:B---3-5:R-:W-:Y:S01]  /*6660*/  @!P2 FSETP.NEU.AND P3, PT, R39, RZ, PT ;  /* 0x000000ff2700a20b */ /* 0x028fe20003f6d000 */
[----:B------:R-:W-:Y:S01]  /*6670*/  BSSY B1, `(.L_x_117) ;  /* 0x0000036000017945 */ /* 0x000fe20003800000 */
[----:B------:R-:W-:Y:S02]  /*6680*/  @!P2 SEL R2, RZ, 0xffffffff, P1 ;  /* 0xffffffffff02a807 */ /* 0x000fe40000800000 */
[----:B------:R-:W-:Y:S02]  /*6690*/  CS2R R18, SRZ ;  /* 0x0000000000127805 */ /* 0x000fe4000001ff00 */
[----:B-1----:R-:W-:Y:S02]  /*66a0*/  @!P2 SEL R0, RZ, 0xffffffff, P3 ;  /* 0xffffffffff00a807 */ /* 0x002fe40001800000 */
[----:B------:R-:W-:Y:S02]  /*66b0*/  CS2R R16, SRZ ;  /* 0x0000000000107805 */ /* 0x000fe4000001ff00 */
[----:B------:R-:W-:Y:S02]  /*66c0*/  @!P2 LOP3.LUT P1, RZ, R80, 0xff, RZ, 0xc0, !PT ;  /* 0x000000ff50ffa812 */ /* 0x000fe4000782c0ff */
[----:B------:R-:W-:Y:S02]  /*66d0*/  CS2R R26, SRZ ;  /* 0x00000000001a7805 */ /* 0x000fe4000001ff00 */
[----:B------:R-:W-:Y:S02]  /*66e0*/  LEA R82, R36, UR57, 0x3 ;  /* 0x0000003924527c11 */ /* 0x000fe4000f8e18ff */
[----:B------:R-:W-:Y:S02]  /*66f0*/  CS2R R24, SRZ ;  /* 0x0000000000187805 */ /* 0x000fe4000001ff00 */
[----:B------:R-:W-:Y:S01]  /*6700*/  @P0 SEL R0, R2, R0, !P1 ;  /* 0x0000000002000207 */ /* 0x000fe20004800000 */
[----:B------:R-:W-:Y:S01]  /*6710*/  IMAD R2, R36, 0x20, R37 ;  /* 0x0000002024027824 */ /* 0x000fe200078e0225 */
[----:B------:R-:W-:Y:S02]  /*6720*/  SHF.L.U32 R4, R86, 0x1f, RZ ;  /* 0x0000001f56047819 */ /* 0x000fe400000006ff */
[----:B------:R-:W-:Y:S02]  /*6730*/  @!P2 LOP3.LUT R0, R0, 0x1, RZ, 0xc0, !PT ;  /* 0x000000010000a812 */ /* 0x000fe400078ec0ff */
[----:B------:R-:W-:Y:S02]  /*6740*/  PLOP3.LUT P5, PT, PT, PT, PT, 0x8, 0x80 ;  /* 0x000000000080781c */ /* 0x000fe40003fae170 */
[----:B------:R-:W-:Y:S11]  /*6750*/  ISETP.NE.U32.OR P2, PT, R0, 0x1, P2 ;  /* 0x000000010000780c */ /* 0x000ff60001745470 */
[----:B------:R-:W-:Y:S02]  /*6760*/  @!UPT UIADD3 URZ, UPT, UPT, URZ, URZ, URZ ;  /* 0x000000fffffff290 */ /* 0x000fe4000fffe0ff */
[----:B------:R-:W-:Y:S04]  /*6770*/  @P2 SHF.L.U32 R0, R84, 0x1f, RZ ;  /* 0x0000001f54002819 */ /* 0x000fe800000006ff */
[----:B------:R-:W1:Y:S01]  /*6780*/  @P2 SYNCS.PHASECHK.TRANS64.TRYWAIT P0, [UR57+0x120], R0 ;  /* 0x00012000ff0025a7 */ /* 0x000e620008001139 */
[----:B------:R2:W3:Y:S01]  /*6790*/  SYNCS.PHASECHK.TRANS64.TRYWAIT P3, [R82+URZ+0x160], R4 ;  /* 0x00016004520075a7 */ /* 0x0004e200080611ff */
[----:B-1----:R-:W-:Y:S01]  /*67a0*/  @P2 PLOP3.LUT P5, PT, P0, PT, PT, 0x8, 0x80 ;  /* 0x000000000080281c */ /* 0x002fe200007ae170 */
[----:B------:R-:W-:Y:S01]  /*67b0*/  @!UPT UIADD3 URZ, UPT, UPT, URZ, URZ, URZ ;  /* 0x000000fffffff290 */ /* 0x000fe2000fffe0ff */
[----:B--23--:R-:W-:Y:S11]  /*67c0*/  @!P2 BRA `(.L_x_118) ;  /* 0x000000000080a947 */ /* 0x00cff60003800000 */
[----:B------:R-:W-:Y:S01]  /*67d0*/  ISETP.NE.U32.AND P0, PT, R70, RZ, PT ;  /* 0x000000ff4600720c */ /* 0x000fe20003f05070 */
[----:B------:R-:W-:Y:S01]  /*67e0*/  BSSY B0, `(.L_x_119) ;  /* 0x0000012000007945 */ /* 0x000fe20003800000 */
[----:B------:R-:W-:Y:S02]  /*67f0*/  FSETP.NEU.AND P2, PT, R39, RZ, PT ;  /* 0x000000ff2700720b */ /* 0x000fe40003f4d000 */
[----:B------:R-:W-:Y:S02]  /*6800*/  CS2R R26, SRZ ;  /* 0x00000000001a7805 */ /* 0x000fe4000001ff00 */
[----:B------:R-:W-:Y:S02]  /*6810*/  ISETP.NE.AND.EX P0, PT, R71, RZ, PT, P0 ;  /* 0x000000ff4700720c */ /* 0x000fe40003f05300 */
[----:B------:R-:W-:Y:S02]  /*6820*/  CS2R R24, SRZ ;  /* 0x0000000000187805 */ /* 0x000fe4000001ff00 */
[----:B------:R-:W-:Y:S02]  /*6830*/  LOP3.LUT P1, RZ, R80, 0xff, RZ, 0xc0, !PT ;  /* 0x000000ff50ff7812 */ /* 0x000fe4000782c0ff */
[----:B------:R-:W-:Y:S02]  /*6840*/  CS2R R18, SRZ ;  /* 0x0000000000127805 */ /* 0x000fe4000001ff00 */
[----:B------:R-:W-:Y:S02]  /*6850*/  SEL R0, RZ, 0xffffffff, P2 ;  /* 0xffffffffff007807 */ /* 0x000fe40001000000 */
[----:B------:R-:W-:Y:S02]  /*6860*/  CS2R R16, SRZ ;  /* 0x0000000000107805 */ /* 0x000fe4000001ff00 */
[----:B------:R-:W-:Y:S04]  /*6870*/  SEL R3, RZ, 0xffffffff, P0 ;  /* 0xffffffffff037807 */ /* 0x000fe80000000000 */
[----:B------:R-:W-:Y:S04]  /*6880*/  @P4 SEL R0, R3, R0, !P1 ;  /* 0x0000000003004207 */ /* 0x000fe80004800000 */
[----:B------:R-:W-:Y:S04]  /*6890*/  LOP3.LUT R0, R0, 0x1, RZ, 0xc0, !PT ;  /* 0x0000000100007812 */ /* 0x000fe800078ec0ff */
[----:B------:R-:W-:Y:S01]  /*68a0*/  ISETP.NE.U32.AND P0, PT, R0, 0x1, PT ;  /* 0x000000010000780c */ /* 0x000fe20003f05070 */
[----:B------:R-:W-:Y:S01]  /*68b0*/  @!UPT UIADD3 URZ, UPT, UPT, URZ, URZ, URZ ;  /* 0x000000fffffff290 */ /* 0x000fe2000fffe0ff */
[----:B------:R-:W-:Y:S11]  /*68c0*/  @!P5 BRA `(.L_x_120) ;  /* 0x00000000000cd947 */ /* 0x000ff60003800000 */
[----:B------:R-:W-:Y:S04]  /*68d0*/  SHF.L.U32 R3, R84, 0x1f, RZ ;  /* 0x0000001f54037819 */ /* 0x000fe800000006ff */
[----:B------:R-:W1:Y:S02]  /*68e0*/  SYNCS.PHASECHK.TRANS64.TRYWAIT P1, [UR57+0x120], R3 ;  /* 0x00012003ff0075a7 */ /* 0x000e640008021139 */
[----:B-1----:R-:W-:Y:S05]  /*68f0*/  @!P1 BRA `(.L_x_121) ;  /* 0x0000001800ec9947 */ /* 0x002fea0003800000 */
.L_x_120:
[----:B------:R-:W-:Y:S05]  /*6900*/  BSYNC B0 ;  /* 0x0000000000007941 */ /* 0x000fea0003800000 */
.L_x_119:
[----:B------:R2:W3:Y:S01]  /*6910*/  @P0 LDS.128 R24, [R79+UR57+0x200] ;  /* 0x000200394f180984 */ /* 0x0004e20008000c00 */
[----:B------:R-:W-:Y:S01]  /*6920*/  UIADD3 UR4, UPT, UPT, UR57, 0x128, URZ ;  /* 0x0000012839047890 */ /* 0x000fe2000fffe0ff */
[----:B------:R-:W-:Y:S02]  /*6930*/  LOP3.LUT R84, R84, 0x1, RZ, 0x3c, !PT ;  /* 0x0000000154547812 */ /* 0x000fe400078e3cff */
[----:B------:R2:W1:Y:S01]  /*6940*/  @P0 LDS.128 R16, [R78+0x10] ;  /* 0x000010004e100984 */ /* 0x0004620000000c00 */
[----:B------:R-:W-:Y:S01]  /*6950*/  UPRMT UR4, UR54, 0x654, UR4 ;  /* 0x0000065436047896 */ /* 0x000fe20008000004 */
[----:B------:R-:W-:Y:S01]  /*6960*/  @!PT LDS RZ, [RZ] ;  /* 0x00000000fffff984 */ /* 0x000fe20000000800 */
[----:B------:R-:W-:Y:S01]  /*6970*/  @!PT LDS RZ, [RZ] ;  /* 0x00000000fffff984 */ /* 0x000fe20000000800 */
[----:B------:R-:W-:Y:S01]  /*6980*/  @!PT LDS RZ, [RZ] ;  /* 0x00000000fffff984 */ /* 0x000fe20000000800 */
[----:B------:R-:W-:Y:S01]  /*6990*/  @!PT LDS RZ, [RZ] ;  /* 0x00000000fffff984 */ /* 0x000fe20000000800 */
[----:B------:R5:W-:Y:S06]  /*69a0*/  MEMBAR.ALL.CTA ;  /* 0x0000000000007992 */ /* 0x000bec0000008000 */
[----:B-----5:R-:W5:Y:S02]  /*69b0*/  FENCE.VIEW.ASYNC.S ;  /* 0x00000000000073c6 */ /* 0x020f640000000000 */
[----:B-----5:R-:W-:Y:S03]  /*69c0*/  SYNCS.ARRIVE.TRANS64.RED.A1T0 RZ, [UR4], RZ ;  /* 0x000000ffffff79a7 */ /* 0x020fe60008100404 */
.L_x_118:
[----:B------:R-:W-:Y:S05]  /*69d0*/  BSYNC B1 ;  /* 0x0000000000017941 */ /* 0x000fea0003800000 */
.L_x_117:
[----:B-1----:R-:W-:Y:S04]  /*69e0*/  SHF.R.U32.HI R0, RZ, 0x15, R2 ;  /* 0x00000015ff007819 */ /* 0x002fe80000011602 */
[----:B------:R-:W-:Y:S01]  /*69f0*/  LOP3.LUT P0, RZ, R0, 0x3, R81, 0x48, !PT ;  /* 0x0000000300ff7812 */ /* 0x000fe20007804851 */
[----:B------:R-:W-:Y:S01]  /*6a00*/  @!UPT UIADD3 URZ, UPT, UPT, URZ, URZ, URZ ;  /* 0x000000fffffff290 */ /* 0x000fe2000fffe0ff */
[----:B------:R-:W-:Y:S11]  /*6a10*/  @P3 BRA `(.L_x_122) ;  /* 0x0000000000083947 */ /* 0x000ff60003800000 */
[----:B------:R-:W1:Y:S02]  /*6a20*/  SYNCS.PHASECHK.TRANS64.TRYWAIT P1, [R82+URZ+0x160], R4 ;  /* 0x00016004520075a7 */ /* 0x000e6400080211ff */
[----:B-1----:R-:W-:Y:S05]  /*6a30*/  @!P1 BRA `(.L_x_123) ;  /* 0x0000001800b49947 */ /* 0x002fea0003800000 */
.L_x_122:
[----:B------:R-:W-:Y:S05]  /*6a40*/  @!P0 BRA `(.L_x_124) ;  /* 0x0000000000408947 */ /* 0x000fea0003800000 */
[----:B------:R-:W1:Y:S01]  /*6a50*/  LDCU.64 UR8, c[0x4][0x70] ;  /* 0x01000e00ff0877ac */ /* 0x000e620008000a00 */
[----:B------:R-:W-:Y:S01]  /*6a60*/  MOV R15, 0x0 ;  /* 0x00000000000f7802 */ /* 0x000fe20000000f00 */
[----:B------:R-:W-:Y:S02]  /*6a70*/  HFMA2 R12, -RZ, RZ, 0, 5.9604644775390625e-08 ;  /* 0x00000001ff0c7431 */ /* 0x000fe400000001ff */
[----:B------:R-:W-:Y:S02]  /*6a80*/  IMAD.MOV.U32 R8, RZ, RZ, 0x192 ;  /* 0x00000192ff087424 */ /* 0x000fe400078e00ff */
[----:B------:R-:W-:Y:S01]  /*6a90*/  IMAD.MOV.U32 R13, RZ, RZ, RZ ;  /* 0x000000ffff0d7224 */ /* 0x000fe200078e00ff */
[----:B------:R-:W5:Y:S01]  /*6aa0*/  LDCU.64 UR6, c[0x4][0x78] ;  /* 0x01000f00ff0677ac */ /* 0x000f620008000a00 */
[----:B------:R-:W2:Y:S01]  /*6ab0*/  LDC.64 R14, c[0x4][R15] ;  /* 0x010000000f0e7b82 */ /* 0x000ea20000000a00 */
[----:B------:R-:W3:Y:S01]  /*6ac0*/  LDCU.64 UR4, c[0x4][0x10] ;  /* 0x01000200ff0477ac */ /* 0x000ee20008000a00 */
[----:B-1----:R-:W-:Y:S01]  /*6ad0*/  MOV R5, UR9 ;  /* 0x0000000900057c02 */ /* 0x002fe20008000f00 */
[----:B------:R-:W-:Y:S01]  /*6ae0*/  IMAD.U32 R4, RZ, RZ, UR8 ;  /* 0x00000008ff047e24 */ /* 0x000fe2000f8e00ff */
[----:B-----5:R-:W-:Y:S01]  /*6af0*/  MOV R7, UR7 ;  /* 0x0000000700077c02 */ /* 0x020fe20008000f00 */
[----:B------:R-:W-:Y:S01]  /*6b00*/  IMAD.U32 R6, RZ, RZ, UR6 ;  /* 0x00000006ff067e24 */ /* 0x000fe2000f8e00ff */
[----:B---3--:R-:W-:Y:S01]  /*6b10*/  MOV R11, UR5 ;  /* 0x00000005000b7c02 */ /* 0x008fe20008000f00 */
[----:B------:R-:W-:Y:S02]  /*6b20*/  IMAD.U32 R10, RZ, RZ, UR4 ;  /* 0x00000004ff0a7e24 */ /* 0x000fe4000f8e00ff */
[----:B------:R-:W-:Y:S07]  /*6b30*/  LEPC R20, `(.L_x_124) ;  /* 0x000000001014794e */ /* 0x000fee0000000000 */
[----:B--2-4-:R-:W-:Y:S05]  /*6b40*/  CALL.ABS.NOINC R14 ;  /* 0x000000000e007343 */ /* 0x014fea0003c00000 */
.L_x_124:
[----:B------:R-:W-:Y:S01]  /*6b50*/  LOP3.LUT P0, RZ, R69, 0x60, RZ, 0xc0, !PT ;  /* 0x0000006045ff7812 */ /* 0x000fe2000780c0ff */
[----:B------:R-:W-:Y:S05]  /*6b60*/  WARPSYNC.ALL ;  /* 0x0000000000007948 */ /* 0x000fea0003800000 */
[----:B------:R-:W-:Y:S01]  /*6b70*/  R2UR UR4, R2 ;  /* 0x00000000020472ca */ /* 0x000fe200000e0000 */
[----:B------:R-:W-:Y:S01]  /*6b80*/  BSSY.RECONVERGENT B0, `(.L_x_125) ;  /* 0x000009d000007945 */ /* 0x000fe20003800200 */
[-C--:B---3--:R-:W-:Y:S02]  /*6b90*/  F2FP.F16.E5M2.UNPACK_B R2, R24.reuse ;  /* 0x00000018ff02723e */ /* 0x088fe400020004ff */
[-C--:B------:R-:W-:Y:S02]  /*6ba0*/  F2FP.F16.E5M2.UNPACK_B R4, R25.reuse ;  /* 0x00000019ff04723e */ /* 0x080fe400020004ff */
[----:B------:R-:W-:Y:S01]  /*6bb0*/  F2FP.F16.E5M2.UNPACK_B R24, R24.H1 ;  /* 0x00000018ff18723e */ /* 0x000fe200030004ff */
[----:B------:R-:W-:Y:S01]  /*6bc0*/  HADD2.F32 R0, -RZ, R2.H0_H0 ;  /* 0x20000002ff007230 */ /* 0x000fe20000004100 */
[----:B------:R-:W-:Y:S01]  /*6bd0*/  F2FP.F16.E5M2.UNPACK_B R25, R25.H1 ;  /* 0x00000019ff19723e */ /* 0x000fe200030004ff */
[----:B------:R-:W-:Y:S01]  /*6be0*/  HADD2.F32 R41, -RZ, R4.H0_H0 ;  /* 0x20000004ff297230 */ /* 0x000fe20000004100 */
[-C--:B------:R-:W-:Y:S01]  /*6bf0*/  F2FP.F16.E5M2.UNPACK_B R46, R26.reuse ;  /* 0x0000001aff2e723e */ /* 0x080fe200020004ff */
[--C-:B------:R-:W-:Y:S01]  /*6c00*/  HADD2.F32 R3, -RZ, R24.reuse.H0_H0 ;  /* 0x20000018ff037230 */ /* 0x100fe20000004100 */
[----:B------:R-:W-:Y:S01]  /*6c10*/  F2FP.F16.E5M2.UNPACK_B R48, R26.H1 ;  /* 0x0000001aff30723e */ /* 0x000fe200030004ff */
[----:B------:R-:W-:Y:S01]  /*6c20*/  HADD2.F32 R40, -RZ, R24.H1_H1 ;  /* 0x30000018ff287230 */ /* 0x000fe20000004100 */
[-C--:B------:R-:W-:Y:S01]  /*6c30*/  F2FP.F16.E5M2.UNPACK_B R50, R27.reuse ;  /* 0x0000001bff32723e */ /* 0x080fe200020004ff */
[----:B------:R-:W-:Y:S01]  /*6c40*/  HADD2.F32 R42, -RZ, R4.H1_H1 ;  /* 0x30000004ff2a7230 */ /* 0x000fe20000004100 */
[----:B------:R-:W-:Y:S01]  /*6c50*/  F2FP.F16.E5M2.UNPACK_B R52, R27.H1 ;  /* 0x0000001bff34723e */ /* 0x000fe200030004ff */
[--C-:B------:R-:W-:Y:S01]  /*6c60*/  HADD2.F32 R43, -RZ, R25.reuse.H0_H0 ;  /* 0x20000019ff2b7230 */ /* 0x100fe20000004100 */
[-C--:B------:R-:W-:Y:S01]  /*6c70*/  F2FP.F16.E5M2.UNPACK_B R54, R16.reuse ;  /* 0x00000010ff36723e */ /* 0x080fe200020004ff */
[----:B------:R-:W-:Y:S01]  /*6c80*/  HADD2.F32 R44, -RZ, R25.H1_H1 ;  /* 0x30000019ff2c7230 */ /* 0x000fe20000004100 */
[----:B------:R-:W-:Y:S01]  /*6c90*/  F2FP.F16.E5M2.UNPACK_B R56, R16.H1 ;  /* 0x00000010ff38723e */ /* 0x000fe200030004ff */
[----:B------:R-:W-:Y:S01]  /*6ca0*/  HADD2.F32 R2, -RZ, R2.H1_H1 ;  /* 0x30000002ff027230 */ /* 0x000fe20000004100 */
[-C--:B------:R-:W-:Y:S01]  /*6cb0*/  F2FP.F16.E5M2.UNPACK_B R58, R17.reuse ;  /* 0x00000011ff3a723e */ /* 0x080fe200020004ff */
[--C-:B------:R-:W-:Y:S01]  /*6cc0*/  HADD2.F32 R45, -RZ, R46.reuse.H0_H0 ;  /* 0x2000002eff2d7230 */ /* 0x100fe20000004100 */
        /* <DEDUP_REMOVED lines=10> */
[----:B------:R-:W1:Y:S01]  /*6d70*/  LDTM.x32 R4, tmem[UR4] ;  /* 0x00000004000479ee */ /* 0x000e6200082c0000 */
[----:B------:R-:W-:Y:S01]  /*6d80*/  NOP ;  /* 0x0000000000007918 */ /* 0x000fe20000000000 */
[----:B------:R-:W-:Y:S01]  /*6d90*/  IADD3 R82, PT, PT, R82, 0x180, RZ ;  /* 0x0000018052527810 */ /* 0x000fe20007ffe0ff */
[--C-:B------:R-:W-:Y:S01]  /*6da0*/  HADD2.F32 R53, -RZ, R54.reuse.H0_H0 ;  /* 0x20000036ff357230 */ /* 0x100fe20000004100 */
[----:B------:R-:W-:Y:S01]  /*6db0*/  IADD3 R36, PT, PT, R36, 0x1, RZ ;  /* 0x0000000124247810 */ /* 0x000fe20007ffe0ff */
[----:B------:R-:W-:Y:S01]  /*6dc0*/  HADD2.F32 R54, -RZ, R54.H1_H1 ;  /* 0x30000036ff367230 */ /* 0x000fe20000004100 */
[----:B------:R-:W-:Y:S01]  /*6dd0*/  LOP3.LUT R82, R82, 0xfefffff8, RZ, 0xc0, !PT ;  /* 0xfefffff852527812 */ /* 0x000fe200078ec0ff */
[--C-:B------:R-:W-:Y:S02]  /*6de0*/  HADD2.F32 R57, -RZ, R58.reuse.H0_H0 ;  /* 0x2000003aff397230 */ /* 0x100fe40000004100 */
[----:B------:R-:W-:Y:S01]  /*6df0*/  HADD2.F32 R58, -RZ, R58.H1_H1 ;  /* 0x3000003aff3a7230 */ /* 0x000fe20000004100 */
[----:B-1----:R1:W-:Y:S01]  /*6e00*/  SYNCS.ARRIVE.TRANS64.RED.A1T0 RZ, [R82+URZ], RZ ;  /* 0x000000ff52ff79a7 */ /* 0x0023e200081004ff */
[--C-:B------:R-:W-:Y:S02]  /*6e10*/  HADD2.F32 R61, -RZ, R62.reuse.H0_H0 ;  /* 0x2000003eff3d7230 */ /* 0x100fe40000004100 */
[----:B------:R-:W-:Y:S02]  /*6e20*/  HADD2.F32 R62, -RZ, R62.H1_H1 ;  /* 0x3000003eff3e7230 */ /* 0x000fe40000004100 */
[--C-:B------:R-:W-:Y:S02]  /*6e30*/  HADD2.F32 R65, -RZ, R66.reuse.H0_H0 ;  /* 0x20000042ff417230 */ /* 0x100fe40000004100 */
[----:B------:R-:W-:Y:S02]  /*6e40*/  HADD2.F32 R66, -RZ, R66.H1_H1 ;  /* 0x30000042ff427230 */ /* 0x000fe40000004100 */
[--C-:B------:R-:W-:Y:S02]  /*6e50*/  HADD2.F32 R51, -RZ, R52.reuse.H0_H0 ;  /* 0x20000034ff337230 */ /* 0x100fe40000004100 */
[----:B------:R-:W-:Y:S02]  /*6e60*/  HADD2.F32 R52, -RZ, R52.H1_H1 ;  /* 0x30000034ff347230 */ /* 0x000fe40000004100 */
[--C-:B------:R-:W-:Y:S02]  /*6e70*/  HADD2.F32 R55, -RZ, R56.reuse.H0_H0 ;  /* 0x20000038ff377230 */ /* 0x100fe40000004100 */
[C---:B----4-:R-:W-:Y:S01]  /*6e80*/  FMUL R4, R38.reuse, R4 ;  /* 0x0000000426047220 */ /* 0x050fe20000400000 */
[C---:B------:R-:W-:Y:S01]  /*6e90*/  FMUL R5, R38.reuse, R5 ;  /* 0x0000000526057220 */ /* 0x040fe20000400000 */
[C---:B------:R-:W-:Y:S01]  /*6ea0*/  FMUL R8, R38.reuse, R8 ;  /* 0x0000000826087220 */ /* 0x040fe20000400000 */
[C---:B------:R-:W-:Y:S01]  /*6eb0*/  FMUL R9, R38.reuse, R9 ;  /* 0x0000000926097220 */ /* 0x040fe20000400000 */
[C---:B------:R-:W-:Y:S01]  /*6ec0*/  FFMA R4, R39.reuse, R0, R4 ;  /* 0x0000000027047223 */ /* 0x040fe20000000004 */
[C---:B------:R-:W-:Y:S01]  /*6ed0*/  FFMA R5, R39.reuse, R2, R5 ;  /* 0x0000000227057223 */ /* 0x040fe20000000005 */
[C---:B------:R-:W-:Y:S01]  /*6ee0*/  FMUL R12, R38.reuse, R12 ;  /* 0x0000000c260c7220 */ /* 0x040fe20000400000 */
        /* <DEDUP_REMOVED lines=15> */
[C---:B------:R-:W-:Y:S01]  /*6fe0*/  FFMA R6, R39.reuse, R3, R6 ;  /* 0x0000000327067223 */ /* 0x040fe20000000006 */
[C---:B------:R-:W-:Y:S01]  /*6ff0*/  FFMA R7, R39.reuse, R40, R7 ;  /* 0x0000002827077223 */ /* 0x040fe20000000007 */
[C---:B------:R-:W-:Y:S01]  /*7000*/  FFMA R8, R39.reuse, R41, R8 ;  /* 0x0000002927087223 */ /* 0x040fe20000000008 */
[C---:B------:R-:W-:Y:S01]  /*7010*/  FFMA R9, R39.reuse, R42, R9 ;  /* 0x0000002a27097223 */ /* 0x040fe20000000009 */
[C---:B------:R-:W-:Y:S01]  /*7020*/  FFMA R10, R39.reuse, R43, R10 ;  /* 0x0000002b270a7223 */ /* 0x040fe2000000000a */
[C---:B------:R-:W-:Y:S01]  /*7030*/  FFMA R11, R39.reuse, R44, R11 ;  /* 0x0000002c270b7223 */ /* 0x040fe2000000000b */
[C---:B------:R-:W-:Y:S01]  /*7040*/  FFMA R12, R39.reuse, R45, R12 ;  /* 0x0000002d270c7223 */ /* 0x040fe2000000000c */
[----:B------:R-:W-:Y:S01]  /*7050*/  FFMA R13, R39, R46, R13 ;  /* 0x0000002e270d7223 */ /* 0x000fe2000000000d */
[----:B------:R-:W-:Y:S01]  /*7060*/  F2FP.SATFINITE.E5M2.F32.PACK_AB_MERGE_C R6, R7, R6, RZ ;  /* 0x000000060706723e */ /* 0x000fe200048060ff */
[C---:B------:R-:W-:Y:S01]  /*7070*/  FMUL R14, R38.reuse, R14 ;  /* 0x0000000e260e7220 */ /* 0x040fe20000400000 */
[----:B------:R-:W-:Y:S01]  /*7080*/  F2FP.SATFINITE.E5M2.F32.PACK_AB_MERGE_C R10, R11, R10, RZ ;  /* 0x0000000a0b0a723e */ /* 0x000fe200048060ff */
[C---:B------:R-:W-:Y:S01]  /*7090*/  FMUL R15, R38.reuse, R15 ;  /* 0x0000000f260f7220 */ /* 0x040fe20000400000 */
[----:B------:R-:W-:Y:S01]  /*70a0*/  F2FP.SATFINITE.E5M2.F32.PACK_AB_MERGE_C R4, R5, R4, R6 ;  /* 0x000000040504723e */ /* 0x000fe20004806006 */
[----:B------:R-:W-:Y:S01]  /*70b0*/  FFMA R14, R39, R47, R14 ;  /* 0x0000002f270e7223 */ /* 0x000fe2000000000e */
[----:B------:R-:W-:Y:S01]  /*70c0*/  F2FP.SATFINITE.E5M2.F32.PACK_AB_MERGE_C R5, R9, R8, R10 ;  /* 0x000000080905723e */ /* 0x000fe2000480600a */
[C---:B------:R-:W-:Y:S01]  /*70d0*/  FFMA R15, R39.reuse, R48, R15 ;  /* 0x00000030270f7223 */ /* 0x040fe2000000000f */
[C---:B------:R-:W-:Y:S01]  /*70e0*/  FFMA R16, R39.reuse, R49, R16 ;  /* 0x0000003127107223 */ /* 0x040fe20000000010 */
[C---:B------:R-:W-:Y:S01]  /*70f0*/  FFMA R17, R39.reuse, R50, R17 ;  /* 0x0000003227117223 */ /* 0x040fe20000000011 */
[C---:B------:R-:W-:Y:S01]  /*7100*/  FMUL R18, R38.reuse, R18 ;  /* 0x0000001226127220 */ /* 0x040fe20000400000 */
[C---:B------:R-:W-:Y:S01]  /*7110*/  FMUL R19, R38.reuse, R19 ;  /* 0x0000001326137220 */ /* 0x040fe20000400000 */
[----:B------:R-:W-:Y:S02]  /*7120*/  HADD2.F32 R56, -RZ, R56.H1_H1 ;  /* 0x30000038ff387230 */ /* 0x000fe40000004100 */
[C---:B------:R-:W-:Y:S01]  /*7130*/  FMUL R22, R38.reuse, R22 ;  /* 0x0000001626167220 */ /* 0x040fe20000400000 */
[C---:B------:R-:W-:Y:S01]  /*7140*/  FFMA R18, R39.reuse, R51, R18 ;  /* 0x0000003327127223 */ /* 0x040fe20000000012 */
[C---:B------:R-:W-:Y:S01]  /*7150*/  FFMA R19, R39.reuse, R52, R19 ;  /* 0x0000003427137223 */ /* 0x040fe20000000013 */
[C---:B------:R-:W-:Y:S01]  /*7160*/  FMUL R23, R38.reuse, R23 ;  /* 0x0000001726177220 */ /* 0x040fe20000400000 */
[C---:B------:R-:W-:Y:S01]  /*7170*/  FFMA R20, R39.reuse, R53, R20 ;  /* 0x0000003527147223 */ /* 0x040fe20000000014 */
[C---:B------:R-:W-:Y:S01]  /*7180*/  FFMA R21, R39.reuse, R54, R21 ;  /* 0x0000003627157223 */ /* 0x040fe20000000015 */
[--C-:B------:R-:W-:Y:S02]  /*7190*/  HADD2.F32 R59, -RZ, R60.reuse.H0_H0 ;  /* 0x2000003cff3b7230 */ /* 0x100fe40000004100 */
[C---:B------:R-:W-:Y:S01]  /*71a0*/  FFMA R22, R39.reuse, R55, R22 ;  /* 0x0000003727167223 */ /* 0x040fe20000000016 */
[----:B------:R-:W-:Y:S02]  /*71b0*/  HADD2.F32 R60, -RZ, R60.H1_H1 ;  /* 0x3000003cff3c7230 */ /* 0x000fe40000004100 */
[C---:B------:R-:W-:Y:S01]  /*71c0*/  FMUL R3, R38.reuse, R26 ;  /* 0x0000001a26037220 */ /* 0x040fe20000400000 */
        /* <DEDUP_REMOVED lines=16> */
[----:B------:R-:W-:Y:S01]  /*72d0*/  FFMA R31, R39, R64, R31 ;  /* 0x00000040271f7223 */ /* 0x000fe2000000001f */
[----:B------:R-:W-:Y:S01]  /*72e0*/  FMUL R35, R38, R35 ;  /* 0x0000002326237220 */ /* 0x000fe20000400000 */
[----:B------:R-:W-:Y:S01]  /*72f0*/  F2FP.SATFINITE.E5M2.F32.PACK_AB_MERGE_C R14, R15, R14, RZ ;  /* 0x0000000e0f0e723e */ /* 0x000fe200048060ff */
[----:B------:R-:W-:Y:S01]  /*7300*/  FFMA R28, R39, R65, R28 ;  /* 0x00000041271c7223 */ /* 0x000fe2000000001c */
[----:B------:R-:W-:Y:S01]  /*7310*/  F2FP.SATFINITE.E5M2.F32.PACK_AB_MERGE_C R7, R19, R18, RZ ;  /* 0x000000121307723e */ /* 0x000fe200048060ff */
[C---:B------:R-:W-:Y:S01]  /*7320*/  FFMA R29, R39.reuse, R66, R29 ;  /* 0x00000042271d7223 */ /* 0x040fe2000000001d */
[----:B------:R-:W-:Y:S01]  /*7330*/  FFMA R30, R39, R67, R30 ;  /* 0x00000043271e7223 */ /* 0x000fe2000000001e */
[----:B------:R-:W-:Y:S01]  /*7340*/  F2FP.SATFINITE.E5M2.F32.PACK_AB_MERGE_C R22, R23, R22, RZ ;  /* 0x000000161716723e */ /* 0x000fe200048060ff */
[----:B------:R-:W-:Y:S01]  /*7350*/  FFMA R35, R39, R68, R35 ;  /* 0x0000004427237223 */ /* 0x000fe20000000023 */
[----:B------:R-:W-:Y:S02]  /*7360*/  F2FP.SATFINITE.E5M2.F32.PACK_AB_MERGE_C R6, R13, R12, R14 ;  /* 0x0000000c0d06723e */ /* 0x000fe4000480600e */
[----:B------:R-:W-:Y:S02]  /*7370*/  F2FP.SATFINITE.E5M2.F32.PACK_AB_MERGE_C R7, R17, R16, R7 ;  /* 0x000000101107723e */ /* 0x000fe40004806007 */
[----:B------:R-:W-:Y:S02]  /*7380*/  F2FP.SATFINITE.E5M2.F32.PACK_AB_MERGE_C R20, R21, R20, R22 ;  /* 0x000000141514723e */ /* 0x000fe40004806016 */
[----:B------:R-:W-:Y:S01]  /*7390*/  F2FP.SATFINITE.E5M2.F32.PACK_AB_MERGE_C R3, R27, R3, RZ ;  /* 0x000000031b03723e */ /* 0x000fe200048060ff */
[----:B------:R1:W-:Y:S01]  /*73a0*/  STS.128 [R79+UR57+0x1200], R4 ;  /* 0x001200044f007988 */ /* 0x0003e20008000c39 */
[----:B------:R-:W-:Y:S02]  /*73b0*/  F2FP.SATFINITE.E5M2.F32.PACK_AB_MERGE_C R22, R31, R26, RZ ;  /* 0x0000001a1f16723e */ /* 0x000fe400048060ff */
[----:B------:R-:W-:Y:S02]  /*73c0*/  F2FP.SATFINITE.E5M2.F32.PACK_AB_MERGE_C R23, R35, R30, RZ ;  /* 0x0000001e2317723e */ /* 0x000fe400048060ff */
[----:B------:R-:W-:Y:S02]  /*73d0*/  F2FP.SATFINITE.E5M2.F32.PACK_AB_MERGE_C R21, R2, R0, R3 ;  /* 0x000000000215723e */ /* 0x000fe40004806003 */
[----:B------:R-:W-:Y:S02]  /*73e0*/  F2FP.SATFINITE.E5M2.F32.PACK_AB_MERGE_C R22, R25, R24, R22 ;  /* 0x000000181916723e */ /* 0x000fe40004806016 */
[----:B------:R-:W-:Y:S05]  /*73f0*/  F2FP.SATFINITE.E5M2.F32.PACK_AB_MERGE_C R23, R29, R28, R23 ;  /* 0x0000001c1d17723e */ /* 0x000fea0004806017 */
[----:B------:R1:W-:Y:S01]  /*7400*/  STS.128 [R78+0x1010], R20 ;  /* 0x001010144e007388 */ /* 0x0003e20000000c00 */
[----:B------:R-:W-:Y:S01]  /*7410*/  @!PT LDS RZ, [RZ] ;  /* 0x00000000fffff984 */ /* 0x000fe20000000800 */
[----:B------:R-:W-:Y:S01]  /*7420*/  @!PT LDS RZ, [RZ] ;  /* 0x00000000fffff984 */ /* 0x000fe20000000800 */
[----:B------:R-:W-:Y:S01]  /*7430*/  @!PT LDS RZ, [RZ] ;  /* 0x00000000fffff984 */ /* 0x000fe20000000800 */
[----:B------:R-:W-:Y:S01]  /*7440*/  @!PT LDS RZ, [RZ] ;  /* 0x00000000fffff984 */ /* 0x000fe20000000800 */
[----:B------:R3:W-:Y:S07]  /*7450*/  MEMBAR.ALL.CTA ;  /* 0x0000000000007992 */ /* 0x0007ee0000008000 */
[----:B---3--:R-:W3:Y:S02]  /*7460*/  FENCE.VIEW.ASYNC.S ;  /* 0x00000000000073c6 */ /* 0x008ee40000000000 */
[----:B---3--:R-:W-:Y:S06]  /*7470*/  BAR.SYNC.DEFER_BLOCKING 0x1, 0x80 ;  /* 0x0042000000007b1d */ /* 0x008fec0000010000 */
[----:B------:R-:W-:Y:S05]  /*7480*/  @P0 BRA `(.L_x_126) ;  /* 0x0000000000300947 */ /* 0x000fea0003800000 */
[----:B------:R-:W-:Y:S02]  /*7490*/  UIADD3 UR10, UPT, UPT, UR57, 0x1200, URZ ;  /* 0x00001200390a7890 */ /* 0x000fe4000fffe0ff */
[----:B------:R-:W-:Y:S02]  /*74a0*/  UIADD3 UR8, UP0, UPT, UR62, 0x680, URZ ;  /* 0x000006803e087890 */ /* 0x000fe4000ff1e0ff */
[----:B------:R-:W-:Y:S02]  /*74b0*/  USHF.L.U32 UR5, UR51, 0x6, URZ ;  /* 0x0000000633057899 */ /* 0x000fe400080006ff */
[----:B------:R-:W-:Y:S01]  /*74c0*/  MOV R87, UR10 ;  /* 0x0000000a00577c02 */ /* 0x000fe20008000f00 */
[----:B------:R-:W-:Y:S02]  /*74d0*/  USHF.L.U32 UR6, UR50, 0x6, URZ ;  /* 0x0000000632067899 */ /* 0x000fe400080006ff */
[----:B------:R-:W-:Y:S01]  /*74e0*/  UIADD3.X UR9, UPT, UPT, URZ, UR63, URZ, UP0, !UPT ;  /* 0x0000003fff097290 */ /* 0x000fe200087fe4ff */
[----:B------:R-:W-:Y:S01]  /*74f0*/  R2UR UR4, R87 ;  /* 0x00000000570472ca */ /* 0x000fe200000e0000 */
[----:B------:R-:W-:Y:S11]  /*7500*/  UMOV UR7, UR36 ;  /* 0x0000002400077c82 */ /* 0x000ff60008000000 */
[----:B------:R-:W-:Y:S01]  /*7510*/  @!UPT UIADD3 URZ, UPT, UPT, URZ, URZ, URZ ;  /* 0x000000fffffff290 */ /* 0x000fe2000fffe0ff */
[----:B------:R3:W-:Y:S01]  /*7520*/  UTMASTG.3D [UR4], [UR8] ;  /* 0x00000004080073b5 */ /* 0x0007e20008010000 */
[----:B------:R0:W-:Y:S01]  /*7530*/  UTMACMDFLUSH ;  /* 0x00000000000079b7 */ /* 0x0001e20000000000 */
[----:B---3--:R-:W-:Y:S04]  /*7540*/  DEPBAR.LE SB0, 0x0 ;  /* 0x000080000000791a */ /* 0x008fe80000000000 */
.L_x_126:
[----:B------:R-:W-:Y:S05]  /*7550*/  BSYNC.RECONVERGENT B0 ;  /* 0x0000000000007941 */ /* 0x000fea0003800200 */
.L_x_125:
[----:B------:R-:W-:Y:S01]  /*7560*/  BAR.SYNC.DEFER_BLOCKING 0x1, 0x80 ;  /* 0x0042000000007b1d */ /* 0x000fe20000010000 */
[----:B------:R-:W-:Y:S01]  /*7570*/  ISETP.NE.AND P0, PT, R83, 0x2, PT ;  /* 0x000000025300780c */ /* 0x000fe20003f05270 */
[----:B------:R-:W-:Y:S01]  /*7580*/  UISETP.NE.AND UP0, UPT, UR61, URZ, UPT ;  /* 0x000000ff3d00728c */ /* 0x000fe2000bf05270 */
[----:B------:R-:W-:Y:S01]  /*7590*/  ISETP.NE.AND P1, PT, R36, 0x4, PT ;  /* 0x000000042400780c */ /* 0x000fe20003f25270 */
[----:B------:R-:W-:Y:S01]  /*75a0*/  UIADD3 UR51, UPT, UPT, UR42, UR48, URZ ;  /* 0x000000302a337290 */ /* 0x000fe2000fffe0ff */
[----:B------:R-:W-:Y:S01]  /*75b0*/  SEL R2, RZ, 0x1, P0 ;  /* 0x00000001ff027807 */ /* 0x000fe20000000000 */
[----:B------:R-:W-:Y:S01]  /*75c0*/  UIADD3 UR50, UPT, UPT, UR43, UR49, URZ ;  /* 0x000000312b327290 */ /* 0x000fe2000fffe0ff */
[----:B------:R-:W-:Y:S02]  /*75d0*/  SEL R0, RZ, 0x1, P1 ;  /* 0x00000001ff007807 */ /* 0x000fe40000800000 */
[----:B------:R-:W-:Y:S02]  /*75e0*/  LOP3.LUT R85, R85, R2, RZ, 0x3c, !PT ;  /* 0x0000000255557212 */ /* 0x000fe400078e3cff */
[----:B------:R-:W-:Y:S02]  /*75f0*/  LOP3.LUT R86, R86, R0, RZ, 0x3c, !PT ;  /* 0x0000000056567212 */ /* 0x000fe400078e3cff */
[----:B------:R-:W-:Y:S02]  /*7600*/  SEL R83, R83, RZ, P0 ;  /* 0x000000ff53537207 */ /* 0x000fe40000000000 */
[----:B------:R-:W-:Y:S01]  /*7610*/  SEL R36, R36, RZ, P1 ;  /* 0x000000ff24247207 */ /* 0x000fe20000800000 */
[----:B------:R-:W-:Y:S01]  /*7620*/  UMOV UR36, UR60 ;  /* 0x0000003c00247c82 */ /* 0x000fe20008000000 */
[----:B------:R-:W-:Y:S05]  /*7630*/  BRA.U UP0, `(.L_x_127) ;  /* 0xffffffe500747547 */ /* 0x000fea000b83ffff */
[----:B------:R-:W-:Y:S05]  /*7640*/  EXIT ;  /* 0x000000000000794d */ /* 0x000fea0003800000 */
.L_x_25:
[----:B--2---:R2:W3:Y:S02]  /*7650*/  SYNCS.PHASECHK.TRANS64.TRYWAIT P0, [R0+URZ+0x1b0], R2 ;  /* 0x0001b002000075a7 */ /* 0x0044e400080011ff */
[----:B---3--:R-:W-:Y:S05]  /*7660*/  @!P0 NANOSLEEP.SYNCS 0x989680 ;  /* 0x009896800000895d */ /* 0x008fea0003900000 */
[----:B------:R-:W3:Y:S02]  /*7670*/  @!P0 SYNCS.PHASECHK.TRANS64 P0, [R0+URZ+0x1b0], R2 ;  /* 0x0001b002000085a7 */ /* 0x000ee400080010ff */
[----:B---3--:R-:W-:Y:S05]  /*7680*/  @!P0 BRA `(.L_x_25) ;  /* 0xfffffffc00f08947 */ /* 0x008fea000383ffff */
[----:B------:R-:W-:Y:S05]  /*7690*/  BRA `(.L_x_128) ;  /* 0xffffffa400847947 */ /* 0x000fea000383ffff */
.L_x_28:
[----:B--2---:R-:W-:-:S07]  /*76a0*/  MOV R0, UR33 ;  /* 0x0000002100007c02 */ /* 0x004fce0008000f00 */
.L_x_129:
[----:B--2---:R2:W3:Y:S02]  /*76b0*/  SYNCS.PHASECHK.TRANS64.TRYWAIT P0, [R0+URZ+0x90], R3 ;  /* 0x00009003000075a7 */ /* 0x0044e400080011ff */
[----:B---3--:R-:W-:Y:S05]  /*76c0*/  @!P0 NANOSLEEP.SYNCS 0x989680 ;  /* 0x009896800000895d */ /* 0x008fea0003900000 */
[----:B------:R-:W3:Y:S02]  /*76d0*/  @!P0 SYNCS.PHASECHK.TRANS64 P0, [R0+URZ+0x90], R3 ;  /* 0x00009003000085a7 */ /* 0x000ee400080010ff */
[----:B---3--:R-:W-:Y:S05]  /*76e0*/  @!P0 BRA `(.L_x_129) ;  /* 0xfffffffc00f08947 */ /* 0x008fea000383ffff */
[----:B------:R-:W-:Y:S05]  /*76f0*/  BRA `(.L_x_27) ;  /* 0xffffffa400d47947 */ /* 0x000fea000383ffff */
.L_x_35:
[----:B-1----:R-:W-:-:S07]  /*7700*/  MOV R0, UR33 ;  /* 0x0000002100007c02 */ /* 0x002fce0008000f00 */
.L_x_130:
[----:B-1----:R1:W2:Y:S02]  /*7710*/  SYNCS.PHASECHK.TRANS64.TRYWAIT P0, [R0+URZ+0x90], R3 ;  /* 0x00009003000075a7 */ /* 0x0022a400080011ff */
[----:B--2---:R-:W-:Y:S05]  /*7720*/  @!P0 NANOSLEEP.SYNCS 0x989680 ;  /* 0x009896800000895d */ /* 0x004fea0003900000 */
[----:B------:R-:W2:Y:S02]  /*7730*/  @!P0 SYNCS.PHASECHK.TRANS64 P0, [R0+URZ+0x90], R3 ;  /* 0x00009003000085a7 */ /* 0x000ea400080010ff */
[----:B--2---:R-:W-:Y:S05]  /*7740*/  @!P0 BRA `(.L_x_130) ;  /* 0xfffffffc00f08947 */ /* 0x004fea000383ffff */
[----:B------:R-:W-:Y:S05]  /*7750*/  BRA `(.L_x_34) ;  /* 0xffffffa800987947 */ /* 0x000fea000383ffff */
.L_x_40:
[----:B-1----:R1:W2:Y:S02]  /*7760*/  SYNCS.PHASECHK.TRANS64.TRYWAIT P0, [R3+URZ+0x140], R0 ;  /* 0x00014000030075a7 */ /* 0x0022a400080011ff */
[----:B--2---:R-:W-:Y:S05]  /*7770*/  @!P0 NANOSLEEP.SYNCS 0x989680 ;  /* 0x009896800000895d */ /* 0x004fea0003900000 */
[----:B------:R-:W2:Y:S02]  /*7780*/  @!P0 SYNCS.PHASECHK.TRANS64 P0, [R3+URZ+0x140], R0 ;  /* 0x00014000030085a7 */ /* 0x000ea400080010ff */
[----:B--2---:R-:W-:Y:S05]  /*7790*/  @!P0 BRA `(.L_x_40) ;  /* 0xfffffffc00f08947 */ /* 0x004fea000383ffff */
[----:B------:R-:W-:Y:S05]  /*77a0*/  BRA `(.L_x_131) ;  /* 0xffffffac00347947 */ /* 0x000fea000383ffff */
.L_x_44:
[----:B------:R-:W-:-:S07]  /*77b0*/  MOV R0, UR4 ;  /* 0x0000000400007c02 */ /* 0x000fce0008000f00 */
.L_x_132:
[----:B-1----:R1:W2:Y:S02]  /*77c0*/  SYNCS.PHASECHK.TRANS64.TRYWAIT P0, [R0+URZ], R2 ;  /* 0x00000002000075a7 */ /* 0x0022a400080011ff */
[----:B--2---:R-:W-:Y:S05]  /*77d0*/  @!P0 NANOSLEEP.SYNCS 0x989680 ;  /* 0x009896800000895d */ /* 0x004fea0003900000 */
[----:B------:R-:W2:Y:S02]  /*77e0*/  @!P0 SYNCS.PHASECHK.TRANS64 P0, [R0+URZ], R2 ;  /* 0x00000002000085a7 */ /* 0x000ea400080010ff */
[----:B--2---:R-:W-:Y:S05]  /*77f0*/  @!P0 BRA `(.L_x_132) ;  /* 0xfffffffc00f08947 */ /* 0x004fea000383ffff */
[----:B------:R-:W-:Y:S05]  /*7800*/  BRA `(.L_x_133) ;  /* 0xffffffb000b87947 */ /* 0x000fea000383ffff */
.L_x_45:
[----:B------:R-:W-:-:S07]  /*7810*/  MOV R0, UR4 ;  /* 0x0000000400007c02 */ /* 0x000fce0008000f00 */
.L_x_134:
[----:B-1----:R1:W2:Y:S02]  /*7820*/  SYNCS.PHASECHK.TRANS64.TRYWAIT P0, [R0+URZ], R3 ;  /* 0x00000003000075a7 */ /* 0x0022a400080011ff */
[----:B--2---:R-:W-:Y:S05]  /*7830*/  @!P0 NANOSLEEP.SYNCS 0x989680 ;  /* 0x009896800000895d */ /* 0x004fea0003900000 */
[----:B------:R-:W2:Y:S02]  /*7840*/  @!P0 SYNCS.PHASECHK.TRANS64 P0, [R0+URZ], R3 ;  /* 0x00000003000085a7 */ /* 0x000ea400080010ff */
[----:B--2---:R-:W-:Y:S05]  /*7850*/  @!P0 BRA `(.L_x_134) ;  /* 0xfffffffc00f08947 */ /* 0x004fea000383ffff */
[----:B------:R-:W-:Y:S05]  /*7860*/  BRA `(.L_x_135) ;  /* 0xffffffb000c47947 */ /* 0x000fea000383ffff */
.L_x_46:
[----:B------:R-:W-:-:S07]  /*7870*/  MOV R0, UR4 ;  /* 0x0000000400007c02 */ /* 0x000fce0008000f00 */
.L_x_136:
[----:B-1----:R1:W2:Y:S02]  /*7880*/  SYNCS.PHASECHK.TRANS64.TRYWAIT P0, [R0+URZ], R3 ;  /* 0x00000003000075a7 */ /* 0x0022a400080011ff */
[----:B--2---:R-:W-:Y:S05]  /*7890*/  @!P0 NANOSLEEP.SYNCS 0x989680 ;  /* 0x009896800000895d */ /* 0x004fea0003900000 */
[----:B------:R-:W2:Y:S02]  /*78a0*/  @!P0 SYNCS.PHASECHK.TRANS64 P0, [R0+URZ], R3 ;  /* 0x00000003000085a7 */ /* 0x000ea400080010ff */
[----:B--2---:R-:W-:Y:S05]  /*78b0*/  @!P0 BRA `(.L_x_136) ;  /* 0xfffffffc00f08947 */ /* 0x004fea000383ffff */
[----:B------:R-:W-:Y:S05]  /*78c0*/  BRA `(.L_x_137) ;  /* 0xffffffb000d07947 */ /* 0x000fea000383ffff */
.L_x_47:
[----:B------:R-:W-:-:S07]  /*78d0*/  MOV R0, UR4 ;  /* 0x0000000400007c02 */ /* 0x000fce0008000f00 */
.L_x_138:
[----:B-1----:R1:W2:Y:S02]  /*78e0*/  SYNCS.PHASECHK.TRANS64.TRYWAIT P0, [R0+URZ], R3 ;  /* 0x00000003000075a7 */ /* 0x0022a400080011ff */
[----:B--2---:R-:W-:Y:S05]  /*78f0*/  @!P0 NANOSLEEP.SYNCS 0x989680 ;  /* 0x009896800000895d */ /* 0x004fea0003900000 */
[----:B------:R-:W2:Y:S02]  /*7900*/  @!P0 SYNCS.PHASECHK.TRANS64 P0, [R0+URZ], R3 ;  /* 0x00000003000085a7 */ /* 0x000ea400080010ff */
[----:B--2---:R-:W-:Y:S05]  /*7910*/  @!P0 BRA `(.L_x_138) ;  /* 0xfffffffc00f08947 */ /* 0x004fea000383ffff */
[----:B------:R-:W-:Y:S05]  /*7920*/  BRA `(.L_x_139) ;  /* 0xffffffb000dc7947 */ /* 0x000fea000383ffff */
.L_x_48:
[----:B------:R-:W-:-:S07]  /*7930*/  MOV R0, UR4 ;  /* 0x0000000400007c02 */ /* 0x000fce0008000f00 */
.L_x_140:
[----:B-1----:R1:W2:Y:S02]  /*7940*/  SYNCS.PHASECHK.TRANS64.TRYWAIT P0, [R0+URZ], R3 ;  /* 0x00000003000075a7 */ /* 0x0022a400080011ff */
[----:B--2---:R-:W-:Y:S05]  /*7950*/  @!P0 NANOSLEEP.SYNCS 0x989680 ;  /* 0x009896800000895d */ /* 0x004fea0003900000 */
[----:B------:R-:W2:Y:S02]  /*7960*/  @!P0 SYNCS.PHASECHK.TRANS64 P0, [R0+URZ], R3 ;  /* 0x00000003000085a7 */ /* 0x000ea400080010ff */
[----:B--2---:R-:W-:Y:S05]  /*7970*/  @!P0 BRA `(.L_x_140) ;  /* 0xfffffffc00f08947 */ /* 0x004fea000383ffff */
[----:B------:R-:W-:Y:S05]  /*7980*/  BRA `(.L_x_141) ;  /* 0xffffffb000e87947 */ /* 0x000fea000383ffff */
.L_x_49:
[----:B------:R-:W-:-:S07]  /*7990*/  MOV R0, UR4 ;  /* 0x0000000400007c02 */ /* 0x000fce0008000f00 */
.L_x_142:
[----:B-1----:R1:W2:Y:S02]  /*79a0*/  SYNCS.PHASECHK.TRANS64.TRYWAIT P0, [R0+URZ], R3 ;  /* 0x00000003000075a7 */ /* 0x0022a400080011ff */
[----:B--2---:R-:W-:Y:S05]  /*79b0*/  @!P0 NANOSLEEP.SYNCS 0x989680 ;  /* 0x009896800000895d */ /* 0x004fea0003900000 */
[----:B------:R-:W2:Y:S02]  /*79c0*/  @!P0 SYNCS.PHASECHK.TRANS64 P0, [R0+URZ], R3 ;  /* 0x00000003000085a7 */ /* 0x000ea400080010ff */
[----:B--2---:R-:W-:Y:S05]  /*79d0*/  @!P0 BRA `(.L_x_142) ;  /* 0xfffffffc00f08947 */ /* 0x004fea000383ffff */
[----:B------:R-:W-:Y:S05]  /*79e0*/  BRA `(.L_x_143) ;  /* 0xffffffb000f47947 */ /* 0x000fea000383ffff */
.L_x_50:
[----:B------:R-:W-:-:S07]  /*79f0*/  MOV R0, UR4 ;  /* 0x0000000400007c02 */ /* 0x000fce0008000f00 */
.L_x_144:
[----:B-1----:R1:W2:Y:S02]  /*7a00*/  SYNCS.PHASECHK.TRANS64.TRYWAIT P0, [R0+URZ], R3 ;  /* 0x00000003000075a7 */ /* 0x0022a400080011ff */
[----:B--2---:R-:W-:Y:S05]  /*7a10*/  @!P0 NANOSLEEP.SYNCS 0x989680 ;  /* 0x009896800000895d */ /* 0x004fea0003900000 */
[----:B------:R-:W2:Y:S02]  /*7a20*/  @!P0 SYNCS.PHASECHK.TRANS64 P0, [R0+URZ], R3 ;  /* 0x00000003000085a7 */ /* 0x000ea400080010ff */
[----:B--2---:R-:W-:Y:S05]  /*7a30*/  @!P0 BRA `(.L_x_144) ;  /* 0xfffffffc00f08947 */ /* 0x004fea000383ffff */
[----:B------:R-:W-:Y:S05]  /*7a40*/  BRA `(.L_x_145) ;  /* 0xffffffb400007947 */ /* 0x000fea000383ffff */
.L_x_51:
[----:B------:R-:W-:-:S07]  /*7a50*/  MOV R0, UR4 ;  /* 0x0000000400007c02 */ /* 0x000fce0008000f00 */
.L_x_146:
[----:B-1----:R1:W2:Y:S02]  /*7a60*/  SYNCS.PHASECHK.TRANS64.TRYWAIT P0, [R0+URZ], R3 ;  /* 0x00000003000075a7 */ /* 0x0022a400080011ff */
[----:B--2---:R-:W-:Y:S05]  /*7a70*/  @!P0 NANOSLEEP.SYNCS 0x989680 ;  /* 0x009896800000895d */ /* 0x004fea0003900000 */
[----:B------:R-:W2:Y:S02]  /*7a80*/  @!P0 SYNCS.PHASECHK.TRANS64 P0, [R0+URZ], R3 ;  /* 0x00000003000085a7 */ /* 0x000ea400080010ff */
[----:B--2---:R-:W-:Y:S05]  /*7a90*/  @!P0 BRA `(.L_x_146) ;  /* 0xfffffffc00f08947 */ /* 0x004fea000383ffff */
[----:B------:R-:W-:Y:S05]  /*7aa0*/  BRA `(.L_x_147) ;  /* 0xffffffb4000c7947 */ /* 0x000fea000383ffff */
.L_x_52:
[----:B------:R-:W-:-:S07]  /*7ab0*/  MOV R0, UR4 ;  /* 0x0000000400007c02 */ /* 0x000fce0008000f00 */
.L_x_148:
[----:B-1----:R1:W2:Y:S02]  /*7ac0*/  SYNCS.PHASECHK.TRANS64.TRYWAIT P0, [R0+URZ], R3 ;  /* 0x00000003000075a7 */ /* 0x0022a400080011ff */
[----:B--2---:R-:W-:Y:S05]  /*7ad0*/  @!P0 NANOSLEEP.SYNCS 0x989680 ;  /* 0x009896800000895d */ /* 0x004fea0003900000 */
[----:B------:R-:W2:Y:S02]  /*7ae0*/  @!P0 SYNCS.PHASECHK.TRANS64 P0, [R0+URZ], R3 ;  /* 0x00000003000085a7 */ /* 0x000ea400080010ff */
[----:B--2---:R-:W-:Y:S05]  /*7af0*/  @!P0 BRA `(.L_x_148) ;  /* 0xfffffffc00f08947 */ /* 0x004fea000383ffff */
[----:B------:R-:W-:Y:S05]  /*7b00*/  BRA `(.L_x_149) ;  /* 0xffffffb400187947 */ /* 0x000fea000383ffff */
.L_x_53:
[----:B------:R-:W-:-:S07]  /*7b10*/  MOV R0, UR4 ;  /* 0x0000000400007c02 */ /* 0x000fce0008000f00 */
.L_x_150:
[----:B-1----:R1:W2:Y:S02]  /*7b20*/  SYNCS.PHASECHK.TRANS64.TRYWAIT P0, [R0+URZ], R3 ;  /* 0x00000003000075a7 */ /* 0x0022a400080011ff */
[----:B--2---:R-:W-:Y:S05]  /*7b30*/  @!P0 NANOSLEEP.SYNCS 0x989680 ;  /* 0x009896800000895d */ /* 0x004fea0003900000 */
[----:B------:R-:W2:Y:S02]  /*7b40*/  @!P0 SYNCS.PHASECHK.TRANS64 P0, [R0+URZ], R3 ;  /* 0x00000003000085a7 */ /* 0x000ea400080010ff */
[----:B--2---:R-:W-:Y:S05]  /*7b50*/  @!P0 BRA `(.L_x_150) ;  /* 0xfffffffc00f08947 */ /* 0x004fea000383ffff */
[----:B------:R-:W-:Y:S05]  /*7b60*/  BRA `(.L_x_151) ;  /* 0xffffffb400247947 */ /* 0x000fea000383ffff */
.L_x_54:
[----:B------:R-:W-:-:S07]  /*7b70*/  MOV R0, UR4 ;  /* 0x0000000400007c02 */ /* 0x000fce0008000f00 */
.L_x_152:
[----:B-1----:R1:W2:Y:S02]  /*7b80*/  SYNCS.PHASECHK.TRANS64.TRYWAIT P0, [R0+URZ], R3 ;  /* 0x00000003000075a7 */ /* 0x0022a400080011ff */
[----:B--2---:R-:W-:Y:S05]  /*7b90*/  @!P0 NANOSLEEP.SYNCS 0x989680 ;  /* 0x009896800000895d */ /* 0x004fea0003900000 */
[----:B------:R-:W2:Y:S02]  /*7ba0*/  @!P0 SYNCS.PHASECHK.TRANS64 P0, [R0+URZ], R3 ;  /* 0x00000003000085a7 */ /* 0x000ea400080010ff */
[----:B--2---:R-:W-:Y:S05]  /*7bb0*/  @!P0 BRA `(.L_x_152) ;  /* 0xfffffffc00f08947 */ /* 0x004fea000383ffff */
[----:B------:R-:W-:Y:S05]  /*7bc0*/  BRA `(.L_x_153) ;  /* 0xffffffb400307947 */ /* 0x000fea000383ffff */
.L_x_55:
[----:B------:R-:W-:-:S07]  /*7bd0*/  MOV R0, UR4 ;  /* 0x0000000400007c02 */ /* 0x000fce0008000f00 */
.L_x_154:
[----:B-1----:R1:W2:Y:S02]  /*7be0*/  SYNCS.PHASECHK.TRANS64.TRYWAIT P0, [R0+URZ], R3 ;  /* 0x00000003000075a7 */ /* 0x0022a400080011ff */
[----:B--2---:R-:W-:Y:S05]  /*7bf0*/  @!P0 NANOSLEEP.SYNCS 0x989680 ;  /* 0x009896800000895d */ /* 0x004fea0003900000 */
[----:B------:R-:W2:Y:S02]  /*7c00*/  @!P0 SYNCS.PHASECHK.TRANS64 P0, [R0+URZ], R3 ;  /* 0x00000003000085a7 */ /* 0x000ea400080010ff */
[----:B--2---:R-:W-:Y:S05]  /*7c10*/  @!P0 BRA `(.L_x_154) ;  /* 0xfffffffc00f08947 */ /* 0x004fea000383ffff */
[----:B------:R-:W-:Y:S05]  /*7c20*/  BRA `(.L_x_155) ;  /* 0xffffffb4003c7947 */ /* 0x000fea000383ffff */
.L_x_56:
[----:B------:R-:W-:-:S07]  /*7c30*/  MOV R0, UR4 ;  /* 0x0000000400007c02 */ /* 0x000fce0008000f00 */
.L_x_156:
[----:B-1----:R1:W2:Y:S02]  /*7c40*/  SYNCS.PHASECHK.TRANS64.TRYWAIT P0, [R0+URZ], R3 ;  /* 0x00000003000075a7 */ /* 0x0022a400080011ff */
[----:B--2---:R-:W-:Y:S05]  /*7c50*/  @!P0 NANOSLEEP.SYNCS 0x989680 ;  /* 0x009896800000895d */ /* 0x004fea0003900000 */
[----:B------:R-:W2:Y:S02]  /*7c60*/  @!P0 SYNCS.PHASECHK.TRANS64 P0, [R0+URZ], R3 ;  /* 0x00000003000085a7 */ /* 0x000ea400080010ff */
[----:B--2---:R-:W-:Y:S05]  /*7c70*/  @!P0 BRA `(.L_x_156) ;  /* 0xfffffffc00f08947 */ /* 0x004fea000383ffff */
[----:B------:R-:W-:Y:S05]  /*7c80*/  BRA `(.L_x_157) ;  /* 0xffffffb400487947 */ /* 0x000fea000383ffff */
.L_x_57:
[----:B------:R-:W-:-:S07]  /*7c90*/  MOV R0, UR4 ;  /* 0x0000000400007c02 */ /* 0x000fce0008000f00 */
.L_x_158:
[----:B-1----:R1:W2:Y:S02]  /*7ca0*/  SYNCS.PHASECHK.TRANS64.TRYWAIT P0, [R0+URZ], R3 ;  /* 0x00000003000075a7 */ /* 0x0022a400080011ff */
[----:B--2---:R-:W-:Y:S05]  /*7cb0*/  @!P0 NANOSLEEP.SYNCS 0x989680 ;  /* 0x009896800000895d */ /* 0x004fea0003900000 */
[----:B------:R-:W2:Y:S02]  /*7cc0*/  @!P0 SYNCS.PHASECHK.TRANS64 P0, [R0+URZ], R3 ;  /* 0x00000003000085a7 */ /* 0x000ea400080010ff */
[----:B--2---:R-:W-:Y:S05]  /*7cd0*/  @!P0 BRA `(.L_x_158) ;  /* 0xfffffffc00f08947 */ /* 0x004fea000383ffff */
[----:B------:R-:W-:Y:S05]  /*7ce0*/  BRA `(.L_x_159) ;  /* 0xffffffb400547947 */ /* 0x000fea000383ffff */
.L_x_58:
[----:B------:R-:W-:-:S07]  /*7cf0*/  MOV R0, UR4 ;  /* 0x0000000400007c02 */ /* 0x000fce0008000f00 */
.L_x_160:
[----:B-1----:R1:W2:Y:S02]  /*7d00*/  SYNCS.PHASECHK.TRANS64.TRYWAIT P0, [R0+URZ], R3 ;  /* 0x00000003000075a7 */ /* 0x0022a400080011ff */
[----:B--2---:R-:W-:Y:S05]  /*7d10*/  @!P0 NANOSLEEP.SYNCS 0x989680 ;  /* 0x009896800000895d */ /* 0x004fea0003900000 */
[----:B------:R-:W2:Y:S02]  /*7d20*/  @!P0 SYNCS.PHASECHK.TRANS64 P0, [R0+URZ], R3 ;  /* 0x00000003000085a7 */ /* 0x000ea400080010ff */
[----:B--2---:R-:W-:Y:S05]  /*7d30*/  @!P0 BRA `(.L_x_160) ;  /* 0xfffffffc00f08947 */ /* 0x004fea000383ffff */
[----:B------:R-:W-:Y:S05]  /*7d40*/  BRA `(.L_x_161) ;  /* 0xffffffb400607947 */ /* 0x000fea000383ffff */
.L_x_59:
[----:B------:R-:W-:-:S07]  /*7d50*/  MOV R0, UR4 ;  /* 0x0000000400007c02 */ /* 0x000fce0008000f00 */
.L_x_162:
[----:B-1----:R1:W2:Y:S02]  /*7d60*/  SYNCS.PHASECHK.TRANS64.TRYWAIT P0, [R0+URZ], R3 ;  /* 0x00000003000075a7 */ /* 0x0022a400080011ff */
[----:B--2---:R-:W-:Y:S05]  /*7d70*/  @!P0 NANOSLEEP.SYNCS 0x989680 ;  /* 0x009896800000895d */ /* 0x004fea0003900000 */
[----:B------:R-:W2:Y:S02]  /*7d80*/  @!P0 SYNCS.PHASECHK.TRANS64 P0, [R0+URZ], R3 ;  /* 0x00000003000085a7 */ /* 0x000ea400080010ff */
[----:B--2---:R-:W-:Y:S05]  /*7d90*/  @!P0 BRA `(.L_x_162) ;  /* 0xfffffffc00f08947 */ /* 0x004fea000383ffff */
[----:B------:R-:W-:Y:S05]  /*7da0*/  BRA `(.L_x_163) ;  /* 0xffffffb4006c7947 */ /* 0x000fea000383ffff */
.L_x_60:
[----:B------:R-:W-:-:S07]  /*7db0*/  MOV R0, UR4 ;  /* 0x0000000400007c02 */ /* 0x000fce0008000f00 */
.L_x_164:
[----:B-1----:R1:W2:Y:S02]  /*7dc0*/  SYNCS.PHASECHK.TRANS64.TRYWAIT P0, [R0+URZ], R3 ;  /* 0x00000003000075a7 */ /* 0x0022a400080011ff */
[----:B--2---:R-:W-:Y:S05]  /*7dd0*/  @!P0 NANOSLEEP.SYNCS 0x989680 ;  /* 0x009896800000895d */ /* 0x004fea0003900000 */
[----:B------:R-:W2:Y:S02]  /*7de0*/  @!P0 SYNCS.PHASECHK.TRANS64 P0, [R0+URZ], R3 ;  /* 0x00000003000085a7 */ /* 0x000ea400080010ff */
[----:B--2---:R-:W-:Y:S05]  /*7df0*/  @!P0 BRA `(.L_x_164) ;  /* 0xfffffffc00f08947 */ /* 0x004fea000383ffff */
[----:B------:R-:W-:Y:S05]  /*7e00*/  BRA `(.L_x_165) ;  /* 0xffffffb400787947 */ /* 0x000fea000383ffff */
.L_x_63:
[----:B--2---:R2:W3:Y:S02]  /*7e10*/  SYNCS.PHASECHK.TRANS64.TRYWAIT P0, [R2+URZ+0x1a0], R4 ;  /* 0x0001a004020075a7 */ /* 0x0044e400080011ff */
[----:B---3--:R-:W-:Y:S05]  /*7e20*/  @!P0 NANOSLEEP.SYNCS 0x989680 ;  /* 0x009896800000895d */ /* 0x008fea0003900000 */
[----:B------:R-:W3:Y:S02]  /*7e30*/  @!P0 SYNCS.PHASECHK.TRANS64 P0, [R2+URZ+0x1a0], R4 ;  /* 0x0001a004020085a7 */ /* 0x000ee400080010ff */
[----:B---3--:R-:W-:Y:S05]  /*7e40*/  @!P0 BRA `(.L_x_63) ;  /* 0xfffffffc00f08947 */ /* 0x008fea000383ffff */
[----:B------:R-:W-:Y:S05]  /*7e50*/  BRA `(.L_x_166) ;  /* 0xffffffb400d47947 */ /* 0x000fea000383ffff */
.L_x_64:
[----:B------:R-:W-:-:S07]  /*7e60*/  MOV R2, UR5 ;  /* 0x0000000500027c02 */ /* 0x000fce0008000f00 */
.L_x_167:
[----:B--2---:R2:W3:Y:S02]  /*7e70*/  SYNCS.PHASECHK.TRANS64.TRYWAIT P0, [R2+URZ+0x150], R5 ;  /* 0x00015005020075a7 */ /* 0x0044e400080011ff */
[----:B---3--:R-:W-:Y:S05]  /*7e80*/  @!P0 NANOSLEEP.SYNCS 0x989680 ;  /* 0x009896800000895d */ /* 0x008fea0003900000 */
[----:B------:R-:W3:Y:S02]  /*7e90*/  @!P0 SYNCS.PHASECHK.TRANS64 P0, [R2+URZ+0x150], R5 ;  /* 0x00015005020085a7 */ /* 0x000ee400080010ff */
[----:B---3--:R-:W-:Y:S05]  /*7ea0*/  @!P0 BRA `(.L_x_167) ;  /* 0xfffffffc00f08947 */ /* 0x008fea000383ffff */
[----:B------:R-:W-:Y:S05]  /*7eb0*/  BRA `(.L_x_168) ;  /* 0xffffffb400e47947 */ /* 0x000fea000383ffff */
.L_x_65:
[----:B--2---:R2:W3:Y:S02]  /*7ec0*/  SYNCS.PHASECHK.TRANS64.TRYWAIT P1, [R2+URZ+0x140], R4 ;  /* 0x00014004020075a7 */ /* 0x0044e400080211ff */
[----:B---3--:R-:W-:Y:S05]  /*7ed0*/  @!P1 NANOSLEEP.SYNCS 0x989680 ;  /* 0x009896800000995d */ /* 0x008fea0003900000 */
[----:B------:R-:W3:Y:S02]  /*7ee0*/  @!P1 SYNCS.PHASECHK.TRANS64 P1, [R2+URZ+0x140], R4 ;  /* 0x00014004020095a7 */ /* 0x000ee400080210ff */
[----:B---3--:R-:W-:Y:S05]  /*7ef0*/  @!P1 BRA `(.L_x_65) ;  /* 0xfffffffc00f09947 */ /* 0x008fea000383ffff */
[----:B------:R-:W-:Y:S05]  /*7f00*/  BRA `(.L_x_169) ;  /* 0xffffffb800147947 */ /* 0x000fea000383ffff */
.L_x_68:
[----:B------:R-:W-:-:S07]  /*7f10*/  MOV R0, UR5 ;  /* 0x0000000500007c02 */ /* 0x000fce0008000f00 */
.L_x_170:
[----:B--2---:R2:W3:Y:S02]  /*7f20*/  SYNCS.PHASECHK.TRANS64.TRYWAIT P0, [R0+URZ+0x150], R2 ;  /* 0x00015002000075a7 */ /* 0x0044e400080011ff */
[----:B---3--:R-:W-:Y:S05]  /*7f30*/  @!P0 NANOSLEEP.SYNCS 0x989680 ;  /* 0x009896800000895d */ /* 0x008fea0003900000 */
[----:B------:R-:W3:Y:S02]  /*7f40*/  @!P0 SYNCS.PHASECHK.TRANS64 P0, [R0+URZ+0x150], R2 ;  /* 0x00015002000085a7 */ /* 0x000ee400080010ff */
[----:B---3--:R-:W-:Y:S05]  /*7f50*/  @!P0 BRA `(.L_x_170) ;  /* 0xfffffffc00f08947 */ /* 0x008fea000383ffff */
[----:B------:R-:W-:Y:S05]  /*7f60*/  BRA `(.L_x_67) ;  /* 0xffffffb800687947 */ /* 0x000fea000383ffff */
.L_x_77:
[----:B--2---:R-:W-:-:S04]  /*7f70*/  MOV R5, UR4 ;  /* 0x0000000400057c02 */ /* 0x004fc80008000f00 */
[----:B------:R2:W3:Y:S03]  /*7f80*/  SYNCS.PHASECHK.TRANS64.TRYWAIT P0, [R5+URZ+0x8], R6 ;  /* 0x00000806050075a7 */ /* 0x0004e600080011ff */
[----:B---3--:R-:W-:Y:S05]  /*7f90*/  @!P0 NANOSLEEP.SYNCS 0x989680 ;  /* 0x009896800000895d */ /* 0x008fea0003900000 */
[----:B------:R-:W3:Y:S02]  /*7fa0*/  @!P0 SYNCS.PHASECHK.TRANS64 P0, [R5+URZ+0x8], R6 ;  /* 0x00000806050085a7 */ /* 0x000ee400080010ff */
[----:B---3--:R-:W-:Y:S05]  /*7fb0*/  @!P0 BRA `(.L_x_77) ;  /* 0xfffffffc00ec8947 */ /* 0x008fea000383ffff */
[----:B------:R-:W-:Y:S05]  /*7fc0*/  BRA `(.L_x_76) ;  /* 0xffffffbc001c7947 */ /* 0x000fea000383ffff */
.L_x_79:
[----:B------:R-:W-:Y:S01]  /*7fd0*/  BSSY B0, `(.L_x_171) ;  /* 0x0000006000007945 */ /* 0x000fe20003800000 */
[----:B------:R-:W-:-:S07]  /*7fe0*/  MOV R15, 0xffffffff ;  /* 0xffffffff000f7802 */ /* 0x000fce0000000f00 */
[----:B-12--5:R-:W-:Y:S05]  /*7ff0*/  WARPSYNC.COLLECTIVE R15, `(.L_x_172) ;  /* 0x000000000f0c7348 */ /* 0x026fea0003c00000 */
[----:B------:R-:W-:Y:S02]  /*8000*/  ELECT P6, UR79, PT ;  /* 0x00000000004f782f */ /* 0x000fe400038c0000 */
[----:B------:R-:W-:Y:S01]  /*8010*/  MOV R14, UR79 ;  /* 0x0000004f000e7c02 */ /* 0x000fe20008000f00 */
[----:B-12--5:R-:W-:Y:S10]  /*8020*/  ENDCOLLECTIVE ;  /* 0x000000000000791b */ /* 0x026ff40003800000 */
.L_x_172:
[----:B------:R-:W-:Y:S05]  /*8030*/  BSYNC B0 ;  /* 0x0000000000007941 */ /* 0x000fea0003800000 */
.L_x_171:
[----:B------:R-:W-:Y:S01]  /*8040*/  PLOP3.LUT P0, PT, P6, PT, PT, 0x80, 0x8 ;  /* 0x000000000008781c */ /* 0x000fe2000370f070 */
[----:B------:R-:W-:-:S12]  /*8050*/  BRA `(.L_x_173) ;  /* 0xffffffbc00487947 */ /* 0x000fd8000383ffff */
.L_x_81:
[----:B--2---:R-:W-:-:S04]  /*8060*/  MOV R0, UR4 ;  /* 0x0000000400007c02 */ /* 0x004fc80008000f00 */
[----:B------:R2:W3:Y:S03]  /*8070*/  SYNCS.PHASECHK.TRANS64.TRYWAIT P0, [R0+URZ+0x8], R4 ;  /* 0x00000804000075a7 */ /* 0x0004e600080011ff */
[----:B---3--:R-:W-:Y:S05]  /*8080*/  @!P0 NANOSLEEP.SYNCS 0x989680 ;  /* 0x009896800000895d */ /* 0x008fea0003900000 */
[----:B------:R-:W3:Y:S02]  /*8090*/  @!P0 SYNCS.PHASECHK.TRANS64 P0, [R0+URZ+0x8], R4 ;  /* 0x00000804000085a7 */ /* 0x000ee400080010ff */
[----:B---3--:R-:W-:Y:S05]  /*80a0*/  @!P0 BRA `(.L_x_81) ;  /* 0xfffffffc00ec8947 */ /* 0x008fea000383ffff */
[----:B------:R-:W-:Y:S05]  /*80b0*/  BRA `(.L_x_80) ;  /* 0xffffffbc004c7947 */ /* 0x000fea000383ffff */
.L_x_82:
[----:B-1----:R1:W2:Y:S02]  /*80c0*/  SYNCS.PHASECHK.TRANS64.TRYWAIT P0, [R0+URZ+0x140], R4 ;  /* 0x00014004000075a7 */ /* 0x0022a400080011ff */
[----:B--2---:R-:W-:Y:S05]  /*80d0*/  @!P0 NANOSLEEP.SYNCS 0x989680 ;  /* 0x009896800000895d */ /* 0x004fea0003900000 */
[----:B------:R-:W2:Y:S02]  /*80e0*/  @!P0 SYNCS.PHASECHK.TRANS64 P0, [R0+URZ+0x140], R4 ;  /* 0x00014004000085a7 */ /* 0x000ea400080010ff */
[----:B--2---:R-:W-:Y:S05]  /*80f0*/  @!P0 BRA `(.L_x_82) ;  /* 0xfffffffc00f08947 */ /* 0x004fea000383ffff */
[----:B------:R-:W-:Y:S05]  /*8100*/  BRA `(.L_x_174) ;  /* 0xffffffc000387947 */ /* 0x000fea000383ffff */
.L_x_84:
[----:B------:R-:W-:-:S07]  /*8110*/  MOV R0, UR7 ;  /* 0x0000000700007c02 */ /* 0x000fce0008000f00 */
.L_x_175:
[----:B-1----:R1:W2:Y:S02]  /*8120*/  SYNCS.PHASECHK.TRANS64.TRYWAIT P0, [R0+URZ+0x180], R4 ;  /* 0x00018004000075a7 */ /* 0x0022a400080011ff */
[----:B--2---:R-:W-:Y:S05]  /*8130*/  @!P0 NANOSLEEP.SYNCS 0x989680 ;  /* 0x009896800000895d */ /* 0x004fea0003900000 */
[----:B------:R-:W2:Y:S02]  /*8140*/  @!P0 SYNCS.PHASECHK.TRANS64 P0, [R0+URZ+0x180], R4 ;  /* 0x00018004000085a7 */ /* 0x000ea400080010ff */
[----:B--2---:R-:W-:Y:S05]  /*8150*/  @!P0 BRA `(.L_x_175) ;  /* 0xfffffffc00f08947 */ /* 0x004fea000383ffff */
[----:B------:R-:W-:Y:S05]  /*8160*/  BRA `(.L_x_176) ;  /* 0xffffffc000847947 */ /* 0x000fea000383ffff */
.L_x_87:
[----:B------:R-:W-:Y:S07]  /*8170*/  MOV R0, UR6 ;  /* 0x0000000600007c02 */ /* 0x000fee0008000f00 */
.L_x_177:
[----:B-1----:R1:W2:Y:S02]  /*8180*/  SYNCS.PHASECHK.TRANS64.TRYWAIT P0, [R0+URZ], R4 ;  /* 0x00000004000075a7 */ /* 0x0022a400080011ff */
[----:B--2---:R-:W-:Y:S05]  /*8190*/  @!P0 NANOSLEEP.SYNCS 0x989680 ;  /* 0x009896800000895d */ /* 0x004fea0003900000 */
[----:B------:R-:W2:Y:S02]  /*81a0*/  @!P0 SYNCS.PHASECHK.TRANS64 P0, [R0+URZ], R4 ;  /* 0x00000004000085a7 */ /* 0x000ea400080010ff */
[----:B--2---:R-:W-:Y:S05]  /*81b0*/  @!P0 BRA `(.L_x_177) ;  /* 0xfffffffc00f08947 */ /* 0x004fea000383ffff */
[----:B------:R-:W-:Y:S05]  /*81c0*/  BRA `(.L_x_86) ;  /* 0xffffffc000987947 */ /* 0x000fea000383ffff */
.L_x_91:
[----:B-1----:R-:W-:-:S07]  /*81d0*/  MOV R0, UR7 ;  /* 0x0000000700007c02 */ /* 0x002fce0008000f00 */
.L_x_178:
[----:B-1----:R1:W2:Y:S02]  /*81e0*/  SYNCS.PHASECHK.TRANS64.TRYWAIT P0, [R0+URZ], R2 ;  /* 0x00000002000075a7 */ /* 0x0022a400080011ff */
[----:B--2---:R-:W-:Y:S05]  /*81f0*/  @!P0 NANOSLEEP.SYNCS 0x989680 ;  /* 0x009896800000895d */ /* 0x004fea0003900000 */
[----:B------:R-:W2:Y:S02]  /*8200*/  @!P0 SYNCS.PHASECHK.TRANS64 P0, [R0+URZ], R2 ;  /* 0x00000002000085a7 */ /* 0x000ea400080010ff */
[----:B--2---:R-:W-:Y:S05]  /*8210*/  @!P0 BRA `(.L_x_178) ;  /* 0xfffffffc00f08947 */ /* 0x004fea000383ffff */
[----:B------:R-:W-:Y:S05]  /*8220*/  BRA `(.L_x_179) ;  /* 0xffffffc4008c7947 */ /* 0x000fea000383ffff */
.L_x_92:
[----:B------:R-:W-:-:S07]  /*8230*/  MOV R0, UR7 ;  /* 0x0000000700007c02 */ /* 0x000fce0008000f00 */
.L_x_180:
[----:B-1----:R1:W2:Y:S02]  /*8240*/  SYNCS.PHASECHK.TRANS64.TRYWAIT P0, [R0+URZ], R3 ;  /* 0x00000003000075a7 */ /* 0x0022a400080011ff */
[----:B--2---:R-:W-:Y:S05]  /*8250*/  @!P0 NANOSLEEP.SYNCS 0x989680 ;  /* 0x009896800000895d */ /* 0x004fea0003900000 */
[----:B------:R-:W2:Y:S02]  /*8260*/  @!P0 SYNCS.PHASECHK.TRANS64 P0, [R0+URZ], R3 ;  /* 0x00000003000085a7 */ /* 0x000ea400080010ff */
[----:B--2---:R-:W-:Y:S05]  /*8270*/  @!P0 BRA `(.L_x_180) ;  /* 0xfffffffc00f08947 */ /* 0x004fea000383ffff */
[----:B------:R-:W-:Y:S05]  /*8280*/  BRA `(.L_x_181) ;  /* 0xffffffc400987947 */ /* 0x000fea000383ffff */
.L_x_93:
[----:B------:R-:W-:-:S07]  /*8290*/  MOV R0, UR7 ;  /* 0x0000000700007c02 */ /* 0x000fce0008000f00 */
.L_x_182:
[----:B-1----:R1:W2:Y:S02]  /*82a0*/  SYNCS.PHASECHK.TRANS64.TRYWAIT P0, [R0+URZ], R3 ;  /* 0x00000003000075a7 */ /* 0x0022a400080011ff */
[----:B--2---:R-:W-:Y:S05]  /*82b0*/  @!P0 NANOSLEEP.SYNCS 0x989680 ;  /* 0x009896800000895d */ /* 0x004fea0003900000 */
[----:B------:R-:W2:Y:S02]  /*82c0*/  @!P0 SYNCS.PHASECHK.TRANS64 P0, [R0+URZ], R3 ;  /* 0x00000003000085a7 */ /* 0x000ea400080010ff */
[----:B--2---:R-:W-:Y:S05]  /*82d0*/  @!P0 BRA `(.L_x_182) ;  /* 0xfffffffc00f08947 */ /* 0x004fea000383ffff */
[----:B------:R-:W-:Y:S05]  /*82e0*/  BRA `(.L_x_183) ;  /* 0xffffffc400a47947 */ /* 0x000fea000383ffff */
.L_x_96:
[----:B------:R-:W-:-:S07]  /*82f0*/  MOV R0, UR5 ;  /* 0x0000000500007c02 */ /* 0x000fce0008000f00 */
.L_x_184:
[----:B-1----:R1:W2:Y:S02]  /*8300*/  SYNCS.PHASECHK.TRANS64.TRYWAIT P1, [R0+URZ+0x1c0], R2 ;  /* 0x0001c002000075a7 */ /* 0x0022a400080211ff */
[----:B--2---:R-:W-:Y:S05]  /*8310*/  @!P1 NANOSLEEP.SYNCS 0x989680 ;  /* 0x009896800000995d */ /* 0x004fea0003900000 */
[----:B------:R-:W2:Y:S02]  /*8320*/  @!P1 SYNCS.PHASECHK.TRANS64 P1, [R0+URZ+0x1c0], R2 ;  /* 0x0001c002000095a7 */ /* 0x000ea400080210ff */
[----:B--2---:R-:W-:Y:S05]  /*8330*/  @!P1 BRA `(.L_x_184) ;  /* 0xfffffffc00f09947 */ /* 0x004fea000383ffff */
[----:B------:R-:W-:Y:S05]  /*8340*/  BRA `(.L_x_185) ;  /* 0xffffffc400f07947 */ /* 0x000fea000383ffff */
.L_x_101:
[----:B---3--:R3:W4:Y:S02]  /*8350*/  SYNCS.PHASECHK.TRANS64.TRYWAIT P0, [R7+URZ+0x140], R0 ;  /* 0x00014000070075a7 */ /* 0x00872400080011ff */
[----:B----4-:R-:W-:Y:S05]  /*8360*/  @!P0 NANOSLEEP.SYNCS 0x989680 ;  /* 0x009896800000895d */ /* 0x010fea0003900000 */
[----:B------:R-:W4:Y:S02]  /*8370*/  @!P0 SYNCS.PHASECHK.TRANS64 P0, [R7+URZ+0x140], R0 ;  /* 0x00014000070085a7 */ /* 0x000f2400080010ff */
[----:B----4-:R-:W-:Y:S05]  /*8380*/  @!P0 BRA `(.L_x_101) ;  /* 0xfffffffc00f08947 */ /* 0x010fea000383ffff */
[----:B------:R-:W-:Y:S05]  /*8390*/  BRA `(.L_x_186) ;  /* 0xffffffcc00087947 */ /* 0x000fea000383ffff */
.L_x_104:
[----:B-1----:R-:W-:Y:S07]  /*83a0*/  MOV R0, UR19 ;  /* 0x0000001300007c02 */ /* 0x002fee0008000f00 */
.L_x_187:
[----:B-1----:R1:W3:Y:S02]  /*83b0*/  SYNCS.PHASECHK.TRANS64.TRYWAIT P2, [R0+URZ+0x138], R7 ;  /* 0x00013807000075a7 */ /* 0x0022e400080411ff */
[----:B---3--:R-:W-:Y:S05]  /*83c0*/  @!P2 NANOSLEEP.SYNCS 0x989680 ;  /* 0x009896800000a95d */ /* 0x008fea0003900000 */
[----:B------:R-:W3:Y:S02]  /*83d0*/  @!P2 SYNCS.PHASECHK.TRANS64 P2, [R0+URZ+0x138], R7 ;  /* 0x000138070000a5a7 */ /* 0x000ee400080410ff */
[----:B---3--:R-:W-:Y:S05]  /*83e0*/  @!P2 BRA `(.L_x_187) ;  /* 0xfffffffc00f0a947 */ /* 0x008fea000383ffff */
[----:B------:R-:W-:Y:S05]  /*83f0*/  BRA `(.L_x_103) ;  /* 0xffffffd000507947 */ /* 0x000fea000383ffff */
.L_x_107:
[----:B-1----:R-:W-:Y:S07]  /*8400*/  MOV R0, UR19 ;  /* 0x0000001300007c02 */ /* 0x002fee0008000f00 */
.L_x_188:
[----:B-1----:R1:W3:Y:S02]  /*8410*/  SYNCS.PHASECHK.TRANS64.TRYWAIT P0, [R0+URZ+0x128], R6 ;  /* 0x00012806000075a7 */ /* 0x0022e400080011ff */
[----:B---3--:R-:W-:Y:S05]  /*8420*/  @!P0 NANOSLEEP.SYNCS 0x989680 ;  /* 0x009896800000895d */ /* 0x008fea0003900000 */
[----:B------:R-:W3:Y:S02]  /*8430*/  @!P0 SYNCS.PHASECHK.TRANS64 P0, [R0+URZ+0x128], R6 ;  /* 0x00012806000085a7 */ /* 0x000ee400080010ff */
[----:B---3--:R-:W-:Y:S05]  /*8440*/  @!P0 BRA `(.L_x_188) ;  /* 0xfffffffc00f08947 */ /* 0x008fea000383ffff */
[----:B------:R-:W-:Y:S05]  /*8450*/  BRA `(.L_x_189) ;  /* 0xffffffd0009c7947 */ /* 0x000fea000383ffff */
.L_x_110:
[----:B--2---:R2:W4:Y:S02]  /*8460*/  SYNCS.PHASECHK.TRANS64.TRYWAIT P0, [R3+URZ+0x140], R0 ;  /* 0x00014000030075a7 */ /* 0x00452400080011ff */
[----:B----4-:R-:W-:Y:S05]  /*8470*/  @!P0 NANOSLEEP.SYNCS 0x989680 ;  /* 0x009896800000895d */ /* 0x010fea0003900000 */
[----:B------:R-:W4:Y:S02]  /*8480*/  @!P0 SYNCS.PHASECHK.TRANS64 P0, [R3+URZ+0x140], R0 ;  /* 0x00014000030085a7 */ /* 0x000f2400080010ff */
[----:B----4-:R-:W-:Y:S05]  /*8490*/  @!P0 BRA `(.L_x_110) ;  /* 0xfffffffc00f08947 */ /* 0x010fea000383ffff */
[----:B------:R-:W-:Y:S05]  /*84a0*/  BRA `(.L_x_190) ;  /* 0xffffffd400ec7947 */ /* 0x000fea000383ffff */
.L_x_121:
[----:B-1----:R-:W-:Y:S04]  /*84b0*/  MOV R0, UR57 ;  /* 0x0000003900007c02 */ /* 0x002fe80008000f00 */
[----:B------:R1:W2:Y:S03]  /*84c0*/  SYNCS.PHASECHK.TRANS64.TRYWAIT P1, [R0+URZ+0x120], R3 ;  /* 0x00012003000075a7 */ /* 0x0002a600080211ff */
[----:B--2---:R-:W-:Y:S05]  /*84d0*/  @!P1 NANOSLEEP.SYNCS 0x989680 ;  /* 0x009896800000995d */ /* 0x004fea0003900000 */
[----:B------:R-:W2:Y:S02]  /*84e0*/  @!P1 SYNCS.PHASECHK.TRANS64 P1, [R0+URZ+0x120], R3 ;  /* 0x00012003000095a7 */ /* 0x000ea400080210ff */
[----:B--2---:R-:W-:Y:S05]  /*84f0*/  @!P1 BRA `(.L_x_121) ;  /* 0xfffffffc00ec9947 */ /* 0x004fea000383ffff */
[----:B------:R-:W-:Y:S05]  /*8500*/  BRA `(.L_x_120) ;  /* 0xffffffe000fc7947 */ /* 0x000fea000383ffff */
.L_x_123:
[----:B------:R1:W1:Y:S02]  /*8510*/  SYNCS.PHASECHK.TRANS64.TRYWAIT P1, [R82+URZ+0x160], R4 ;  /* 0x00016004520075a7 */ /* 0x00026400080211ff */
[----:B-1----:R-:W-:Y:S05]  /*8520*/  @!P1 NANOSLEEP.SYNCS 0x989680 ;  /* 0x009896800000995d */ /* 0x002fea0003900000 */
[----:B------:R-:W1:Y:S02]  /*8530*/  @!P1 SYNCS.PHASECHK.TRANS64 P1, [R82+URZ+0x160], R4 ;  /* 0x00016004520095a7 */ /* 0x000e6400080210ff */
[----:B-1----:R-:W-:Y:S05]  /*8540*/  @!P1 BRA `(.L_x_123) ;  /* 0xfffffffc00f09947 */ /* 0x002fea000383ffff */
[----:B------:R-:W-:Y:S05]  /*8550*/  BRA `(.L_x_122) ;  /* 0xffffffe400387947 */ /* 0x000fea000383ffff */
        .weak           $__internal_0_$__cuda_sm10x_tcgen05_guardrail_trap_col_being_dealloced_not_returned_by_alloc
        .type           $__internal_0_$__cuda_sm10x_tcgen05_guardrail_trap_col_being_dealloced_not_returned_by_alloc,@function
        .size           $__internal_0_$__cuda_sm10x_tcgen05_guardrail_trap_col_being_dealloced_not_returned_by_alloc,($__internal_1_$__cuda_sm10x_tcgen05_guardrail_trap_phase_invalid_during_alloc - $__internal_0_$__cuda_sm10x_tcgen05_guardrail_trap_col_being_dealloced_not_returned_by_alloc)
$__internal_0_$__cuda_sm10x_tcgen05_guardrail_trap_col_being_dealloced_not_returned_by_alloc:
[----:B------:R-:W-:Y:S05]  /*8560*/  BPT.TRAP 0x1 ;  /* 0x000000040000795c */ /* 0x000fea0000300000 */
[----:B------:R-:W-:-:S04]  /*8570*/  HFMA2 R3, -RZ, RZ, 0, 0 ;  /* 0x00000000ff037431 */ /* 0x000fc800000001ff */
[----:B------:R-:W-:Y:S05]  /*8580*/  RET.REL.NODEC R2 `(_ZN7cutlass13device_kernelINS_4gemm6kernel13GemmUniversalIN4cute5tupleIJiiiiEEENS1_10collective13CollectiveMmaINS1_35MainloopSm100TmaUmmaWarpSpecializedILi18ELi2ELi4ENS5_IJNS4_1CILi4EEENSA_ILi2EEENSA_ILi1EEEEEEEENS5_IJNSA_ILi128EEENSA_ILi64EEESG_EEENS_12float_e5m2_tENS5_IJlSD_lEEESJ_SK_NS4_8TiledMMAINS4_8MMA_AtomIJNS4_10MMA_TraitsINS4_25SM100_MMA_F8F6F4_2x1SM_SSEJSJ_SJ_fSG_SH_NS4_17integral_constantINS4_4UMMA5MajorELSR_0EEESS_NSP_INSQ_7ScaleInELST_0EEESU_EEEEEENS4_6LayoutINS5_IJSD_SD_SD_EEENS5_IJNSA_ILi0EEESZ_SZ_EEEEENS5_IJNS4_10UnderscoreES12_S12_EEEEENS4_28SM100_TMA_2SM_LOAD_MULTICASTENS4_14ComposedLayoutINS4_7SwizzleILi3ELi4ELi3EEENS4_18smem_ptr_flag_bitsILi8EEENSX_INS5_IJNSA_ILi8EEESG_EEENS5_IJSG_SD_EEEEEEEvNS4_8identityES15_S1F_vS1G_EENS_8epilogue10collective18CollectiveEpilogueINS1I_23Sm100TmaWarpSpecializedILi1ELi1ELi32ELb0ELb0EEEJNS5_IJSH_SH_SG_EEENS5_IJNSX_ISH_SD_EES1O_EEESJ_SK_SJ_SK_NS1I_6fusion15FusionCallbacksIS1M_NS1Q_17LinearCombinationISJ_fSJ_fLNS_15FloatRoundStyleE2EEES1N_S1P_JEEENS4_5SM1004TMEM4LOAD26SM100_TMEM_LOAD_32dp32b32xENS4_13SM90_TMA_LOADENS16_INS17_ILi2ELi4ELi3EEES1A_NSX_INS5_IJS1B_SH_EEENS5_IJSH_SD_EEEEEEENS4_39AutoVectorizingCopyWithAssumedAlignmentILi128EEENS4_14SM90_TMA_STOREES25_S27_S27_EEEvvEEEEvNT_6ParamsE) ;  /* 0xffffff78029c7950 */ /* 0x000fea0003c3ffff */
        .weak           $__internal_1_$__cuda_sm10x_tcgen05_guardrail_trap_phase_invalid_during_alloc
        .type           $__internal_1_$__cuda_sm10x_tcgen05_guardrail_trap_phase_invalid_during_alloc,@function
        .size           $__internal_1_$__cuda_sm10x_tcgen05_guardrail_trap_phase_invalid_during_alloc,($__internal_2_$__cuda_sm10x_tcgen05_guardrail_trap_unallocated_columns_being_dealloced - $__internal_1_$__cuda_sm10x_tcgen05_guardrail_trap_phase_invalid_during_alloc)
$__internal_1_$__cuda_sm10x_tcgen05_guardrail_trap_phase_invalid_during_alloc:
[----:B------:R-:W-:Y:S05]  /*8590*/  BPT.TRAP 0x1 ;  /* 0x000000040000795c */ /* 0x000fea0000300000 */
[----:B------:R-:W-:-:S04]  /*85a0*/  MOV R5, 0x0 ;  /* 0x0000000000057802 */ /* 0x000fc80000000f00 */
[----:B------:R-:W-:Y:S05]  /*85b0*/  RET.REL.NODEC R4 `(_ZN7cutlass13device_kernelINS_4gemm6kernel13GemmUniversalIN4cute5tupleIJiiiiEEENS1_10collective13CollectiveMmaINS1_35MainloopSm100TmaUmmaWarpSpecializedILi18ELi2ELi4ENS5_IJNS4_1CILi4EEENSA_ILi2EEENSA_ILi1EEEEEEEENS5_IJNSA_ILi128EEENSA_ILi64EEESG_EEENS_12float_e5m2_tENS5_IJlSD_lEEESJ_SK_NS4_8TiledMMAINS4_8MMA_AtomIJNS4_10MMA_TraitsINS4_25SM100_MMA_F8F6F4_2x1SM_SSEJSJ_SJ_fSG_SH_NS4_17integral_constantINS4_4UMMA5MajorELSR_0EEESS_NSP_INSQ_7ScaleInELST_0EEESU_EEEEEENS4_6LayoutINS5_IJSD_SD_SD_EEENS5_IJNSA_ILi0EEESZ_SZ_EEEEENS5_IJNS4_10UnderscoreES12_S12_EEEEENS4_28SM100_TMA_2SM_LOAD_MULTICASTENS4_14ComposedLayoutINS4_7SwizzleILi3ELi4ELi3EEENS4_18smem_ptr_flag_bitsILi8EEENSX_INS5_IJNSA_ILi8EEESG_EEENS5_IJSG_SD_EEEEEEEvNS4_8identityES15_S1F_vS1G_EENS_8epilogue10collective18CollectiveEpilogueINS1I_23Sm100TmaWarpSpecializedILi1ELi1ELi32ELb0ELb0EEEJNS5_IJSH_SH_SG_EEENS5_IJNSX_ISH_SD_EES1O_EEESJ_SK_SJ_SK_NS1I_6fusion15FusionCallbacksIS1M_NS1Q_17LinearCombinationISJ_fSJ_fLNS_15FloatRoundStyleE2EEES1N_S1P_JEEENS4_5SM1004TMEM4LOAD26SM100_TMEM_LOAD_32dp32b32xENS4_13SM90_TMA_LOADENS16_INS17_ILi2ELi4ELi3EEES1A_NSX_INS5_IJS1B_SH_EEENS5_IJSH_SD_EEEEEEENS4_39AutoVectorizingCopyWithAssumedAlignmentILi128EEENS4_14SM90_TMA_STOREES25_S27_S27_EEEvvEEEEvNT_6ParamsE) ;  /* 0xffffff7804907950 */ /* 0x000fea0003c3ffff */
        .weak           $__internal_2_$__cuda_sm10x_tcgen05_guardrail_trap_unallocated_columns_being_dealloced
        .type           $__internal_2_$__cuda_sm10x_tcgen05_guardrail_trap_unallocated_columns_being_dealloced,@function
        .size           $__internal_2_$__cuda_sm10x_tcgen05_guardrail_trap_unallocated_columns_being_dealloced,(.L_x_192 - $__internal_2_$__cuda_sm10x_tcgen05_guardrail_trap_unallocated_columns_being_dealloced)
$__internal_2_$__cuda_sm10x_tcgen05_guardrail_trap_unallocated_columns_being_dealloced:
[----:B------:R-:W-:Y:S05]  /*85c0*/  BPT.TRAP 0x1 ;  /* 0x000000040000795c */ /* 0x000fea0000300000 */
[----:B------:R-:W-:-:S04]  /*85d0*/  HFMA2 R3, -RZ, RZ, 0, 0 ;  /* 0x00000000ff037431 */ /* 0x000fc800000001ff */
[----:B------:R-:W-:Y:S05]  /*85e0*/  RET.REL.NODEC R2 `(_ZN7cutlass13device_kernelINS_4gemm6kernel13GemmUniversalIN4cute5tupleIJiiiiEEENS1_10collective13CollectiveMmaINS1_35MainloopSm100TmaUmmaWarpSpecializedILi18ELi2ELi4ENS5_IJNS4_1CILi4EEENSA_ILi2EEENSA_ILi1EEEEEEEENS5_IJNSA_ILi128EEENSA_ILi64EEESG_EEENS_12float_e5m2_tENS5_IJlSD_lEEESJ_SK_NS4_8TiledMMAINS4_8MMA_AtomIJNS4_10MMA_TraitsINS4_25SM100_MMA_F8F6F4_2x1SM_SSEJSJ_SJ_fSG_SH_NS4_17integral_constantINS4_4UMMA5MajorELSR_0EEESS_NSP_INSQ_7ScaleInELST_0EEESU_EEEEEENS4_6LayoutINS5_IJSD_SD_SD_EEENS5_IJNSA_ILi0EEESZ_SZ_EEEEENS5_IJNS4_10UnderscoreES12_S12_EEEEENS4_28SM100_TMA_2SM_LOAD_MULTICASTENS4_14ComposedLayoutINS4_7SwizzleILi3ELi4ELi3EEENS4_18smem_ptr_flag_bitsILi8EEENSX_INS5_IJNSA_ILi8EEESG_EEENS5_IJSG_SD_EEEEEEEvNS4_8identityES15_S1F_vS1G_EENS_8epilogue10collective18CollectiveEpilogueINS1I_23Sm100TmaWarpSpecializedILi1ELi1ELi32ELb0ELb0EEEJNS5_IJSH_SH_SG_EEENS5_IJNSX_ISH_SD_EES1O_EEESJ_SK_SJ_SK_NS1I_6fusion15FusionCallbacksIS1M_NS1Q_17LinearCombinationISJ_fSJ_fLNS_15FloatRoundStyleE2EEES1N_S1P_JEEENS4_5SM1004TMEM4LOAD26SM100_TMEM_LOAD_32dp32b32xENS4_13SM90_TMA_LOADENS16_INS17_ILi2ELi4ELi3EEES1A_NSX_INS5_IJS1B_SH_EEENS5_IJSH_SD_EEEEEEENS4_39AutoVectorizingCopyWithAssumedAlignmentILi128EEENS4_14SM90_TMA_STOREES25_S27_S27_EEEvvEEEEvNT_6ParamsE) ;  /* 0xffffff7802847950 */ /* 0x000fea0003c3ffff */
.L_x_191:
[----:B------:R-:W-:-:S00]  /*85f0*/  BRA `(.L_x_191) ;  /* 0xfffffffc00fc7947 */ /* 0x000fc0000383ffff */
[----:B------:R-:W-:-:S00]  /*8600*/  NOP ;  /* 0x0000000000007918 */ /* 0x000fc00000000000 */
[----:B------:R-:W-:-:S00]  /*8610*/  NOP ;  /* 0x0000000000007918 */ /* 0x000fc00000000000 */
[----:B------:R-:W-:-:S00]  /*8620*/  NOP ;  /* 0x0000000000007918 */ /* 0x000fc00000000000 */
[----:B------:R-:W-:-:S00]  /*8630*/  NOP ;  /* 0x0000000000007918 */ /* 0x000fc00000000000 */
[----:B------:R-:W-:-:S00]  /*8640*/  NOP ;  /* 0x0000000000007918 */ /* 0x000fc00000000000 */
[----:B------:R-:W-:-:S00]  /*8650*/  NOP ;  /* 0x0000000000007918 */ /* 0x000fc00000000000 */
[----:B------:R-:W-:-:S00]  /*8660*/  NOP ;  /* 0x0000000000007918 */ /* 0x000fc00000000000 */
[----:B------:R-:W-:-:S00]  /*8670*/  NOP ;  /* 0x0000000000007918 */ /* 0x000fc00000000000 */
.L_x_192:


//--------------------- .nv.global.init           --------------------------
	.section	.nv.global.init,"aw",@progbits
.nv.global.init:
	.type		$str$27,@object
	.size		$str$27,($str$28 - $str$27)
$str$27:
        /*0000*/ 	.byte	0x28, 0x61, 0x64, 0x64, 0x72, 0x65, 0x73, 0x73, 0x20, 0x26, 0x20, 0x6d, 0x61, 0x73, 0x6b, 0x29
        /*0010*/ 	.byte	0x20, 0x3d, 0x3d, 0x20, 0x30, 0x00
	.type		$str$28,@object
	.size		$str$28,($str$26 - $str$28)
$str$28:
        /*0016*/ 	.byte	0x2f, 0x74, 0x6d, 0x70, 0x2f, 0x63, 0x75, 0x74, 0x6c, 0x61, 0x73, 0x73, 0x5f, 0x73, 0x77, 0x65
        /*0026*/ 	.byte	0x65, 0x70, 0x5f, 0x73, 0x72, 0x63, 0x2f, 0x69, 0x6e, 0x63, 0x6c, 0x75, 0x64, 0x65, 0x2f, 0x63
        /*0036*/ 	.byte	0x75, 0x74, 0x65, 0x2f, 0x70, 0x6f, 0x69, 0x6e, 0x74, 0x65, 0x72, 0x5f, 0x66, 0x6c, 0x61, 0x67
        /*0046*/ 	.byte	0x67, 0x65, 0x64, 0x2e, 0x68, 0x70, 0x70, 0x00
	.type		$str$26,@object
	.size		$str$26,($str$25 - $str$26)
$str$26:
        /*004e*/ 	.byte	0x2f, 0x74, 0x6d, 0x70, 0x2f, 0x63, 0x75, 0x74, 0x6c, 0x61, 0x73, 0x73, 0x5f, 0x73, 0x77, 0x65
        /*005e*/ 	.byte	0x65, 0x70, 0x5f, 0x73, 0x72, 0x63, 0x2f, 0x69, 0x6e, 0x63, 0x6c, 0x75, 0x64, 0x65, 0x2f, 0x63
        /*006e*/ 	.byte	0x75, 0x74, 0x65, 0x2f, 0x61, 0x74, 0x6f, 0x6d, 0x2f, 0x63, 0x6f, 0x70, 0x79, 0x5f, 0x74, 0x72
        /*007e*/ 	.byte	0x61, 0x69, 0x74, 0x73, 0x5f, 0x73, 0x6d, 0x31, 0x30, 0x30, 0x2e, 0x68, 0x70, 0x70, 0x00
	.type		$str$25,@object
	.size		$str$25,(__unnamed_1 - $str$25)
$str$25:
        /*008d*/ 	.byte	0x28, 0x28, 0x75, 0x69, 0x6e, 0x74, 0x33, 0x32, 0x5f, 0x74, 0x28, 0x74, 0x68, 0x72, 0x65, 0x61
        /*009d*/ 	.byte	0x64, 0x49, 0x64, 0x78, 0x2e, 0x78, 0x29, 0x20, 0x2f, 0x20, 0x33, 0x32, 0x29, 0x20, 0x25, 0x20
        /*00ad*/ 	.byte	0x34, 0x29, 0x20, 0x3d, 0x3d, 0x20, 0x28, 0x28, 0x28, 0x74, 0x6d, 0x65, 0x6d, 0x5f, 0x61, 0x64
        /*00bd*/ 	.byte	0x64, 0x72, 0x20, 0x3e, 0x3e, 0x20, 0x31, 0x36, 0x29, 0x20, 0x2f, 0x20, 0x33, 0x32, 0x29, 0x20
        /*00cd*/ 	.byte	0x25, 0x20, 0x34, 0x29, 0x00
	.type		__unnamed_1,@object
	.size		__unnamed_1,(__unnamed_2 - __unnamed_1)
__unnamed_1:
        /*00d2*/ 	.byte	0x61, 0x75, 0x74, 0x6f, 0x20, 0x63, 0x75, 0x74, 0x65, 0x3a, 0x3a, 0x61, 0x73, 0x5f, 0x70, 0x6f
        /* <DEDUP_REMOVED lines=24> */
        /*0262*/ 	.byte	0x3c, 0x34, 0x30, 0x39, 0x36, 0x3e, 0x3e, 0x3e, 0x3e, 0x5d, 0x00
	.type		__unnamed_2,@object
	.size		__unnamed_2,(.L_2 - __unnamed_2)
__unnamed_2:
        /* <DEDUP_REMOVED lines=40> */
        /*04ed*/ 	.byte	0x74, 0x65, 0x3a, 0x3a, 0x43, 0x3c, 0x30, 0x3e, 0x3e, 0x3e, 0x3e, 0x5d, 0x00
.L_2:


//--------------------- .nv.shared._ZN7cutlass13device_kernelINS_4gemm6kernel13GemmUniversalIN4cute5tupleIJiiiiEEENS1_10collective13CollectiveMmaINS1_35MainloopSm100TmaUmmaWarpSpecializedILi18ELi2ELi4ENS5_IJNS4_1CILi4EEENSA_ILi2EEENSA_ILi1EEEEEEEENS5_IJNSA_ILi128EEENSA_ILi64EEESG_EEENS_12float_e5m2_tENS5_IJlSD_lEEESJ_SK_NS4_8TiledMMAINS4_8MMA_AtomIJNS4_10MMA_TraitsINS4_25SM100_MMA_F8F6F4_2x1SM_SSEJSJ_SJ_fSG_SH_NS4_17integral_constantINS4_4UMMA5MajorELSR_0EEESS_NSP_INSQ_7ScaleInELST_0EEESU_EEEEEENS4_6LayoutINS5_IJSD_SD_SD_EEENS5_IJNSA_ILi0EEESZ_SZ_EEEEENS5_IJNS4_10UnderscoreES12_S12_EEEEENS4_28SM100_TMA_2SM_LOAD_MULTICASTENS4_14ComposedLayoutINS4_7SwizzleILi3ELi4ELi3EEENS4_18smem_ptr_flag_bitsILi8EEENSX_INS5_IJNSA_ILi8EEESG_EEENS5_IJSG_SD_EEEEEEEvNS4_8identityES15_S1F_vS1G_EENS_8epilogue10collective18CollectiveEpilogueINS1I_23Sm100TmaWarpSpecializedILi1ELi1ELi32ELb0ELb0EEEJNS5_IJSH_SH_SG_EEENS5_IJNSX_ISH_SD_EES1O_EEESJ_SK_SJ_SK_NS1I_6fusion15FusionCallbacksIS1M_NS1Q_17LinearCombinationISJ_fSJ_fLNS_15FloatRoundStyleE2EEES1N_S1P_JEEENS4_5SM1004TMEM4LOAD26SM100_TMEM_LOAD_32dp32b32xENS4_13SM90_TMA_LOADENS16_INS17_ILi2ELi4ELi3EEES1A_NSX_INS5_IJS1B_SH_EEENS5_IJSH_SD_EEEEEEENS4_39AutoVectorizingCopyWithAssumedAlignmentILi128EEENS4_14SM90_TMA_STOREES25_S27_S27_EEEvvEEEEvNT_6ParamsE --------------------------
	.section	.nv.shared._ZN7cutlass13device_kernelINS_4gemm6kernel13GemmUniversalIN4cute5tupleIJiiiiEEENS1_10collective13CollectiveMmaINS1_35MainloopSm100TmaUmmaWarpSpecializedILi18ELi2ELi4ENS5_IJNS4_1CILi4EEENSA_ILi2EEENSA_ILi1EEEEEEEENS5_IJNSA_ILi128EEENSA_ILi64EEESG_EEENS_12float_e5m2_tENS5_IJlSD_lEEESJ_SK_NS4_8TiledMMAINS4_8MMA_AtomIJNS4_10MMA_TraitsINS4_25SM100_MMA_F8F6F4_2x1SM_SSEJSJ_SJ_fSG_SH_NS4_17integral_constantINS4_4UMMA5MajorELSR_0EEESS_NSP_INSQ_7ScaleInELST_0EEESU_EEEEEENS4_6LayoutINS5_IJSD_SD_SD_EEENS5_IJNSA_ILi0EEESZ_SZ_EEEEENS5_IJNS4_10UnderscoreES12_S12_EEEEENS4_28SM100_TMA_2SM_LOAD_MULTICASTENS4_14ComposedLayoutINS4_7SwizzleILi3ELi4ELi3EEENS4_18smem_ptr_flag_bitsILi8EEENSX_INS5_IJNSA_ILi8EEESG_EEENS5_IJSG_SD_EEEEEEEvNS4_8identityES15_S1F_vS1G_EENS_8epilogue10collective18CollectiveEpilogueINS1I_23Sm100TmaWarpSpecializedILi1ELi1ELi32ELb0ELb0EEEJNS5_IJSH_SH_SG_EEENS5_IJNSX_ISH_SD_EES1O_EEESJ_SK_SJ_SK_NS1I_6fusion15FusionCallbacksIS1M_NS1Q_17LinearCombinationISJ_fSJ_fLNS_15FloatRoundStyleE2EEES1N_S1P_JEEENS4_5SM1004TMEM4LOAD26SM100_TMEM_LOAD_32dp32b32xENS4_13SM90_TMA_LOADENS16_INS17_ILi2ELi4ELi3EEES1A_NSX_INS5_IJS1B_SH_EEENS5_IJSH_SD_EEEEEEENS4_39AutoVectorizingCopyWithAssumedAlignmentILi128EEENS4_14SM90_TMA_STOREES25_S27_S27_EEEvvEEEEvNT_6ParamsE,"aw",@nobits
	.sectionflags	@""
	.align	16
	.zero		1024


//--------------------- .nv.shared.reserved.0     --------------------------
	.section	.nv.shared.reserved.0,"aw",@nobits
	.weak		__nv_reservedSMEM_offset_0_alias
	.size		__nv_reservedSMEM_offset_0_alias, 0, 64
	.other		__nv_reservedSMEM_offset_0_alias,@"STO_CUDA_RESERVED_SHARED STV_DEFAULT"
__nv_reservedSMEM_offset_0_alias:
	.zero		0
.nv.shared.reserved.0:
	.zero		64
	.weak		__nv_reservedSMEM_tcgen05_partition
	.type		__nv_reservedSMEM_tcgen05_partition,@object
	.size		__nv_reservedSMEM_tcgen05_partition,(.L_0 - __nv_reservedSMEM_tcgen05_partition)
__nv_reservedSMEM_tcgen05_partition:
	.zero		32
.L_0:


//--------------------- .nv.global                --------------------------
	.section	.nv.global,"aw",@nobits
.nv.global:
	.type		_ZN40_INTERNAL_6c134b57_4_k_cu_5478d28c_346524cute1_E,@object
	.size		_ZN40_INTERNAL_6c134b57_4_k_cu_5478d28c_346524cute1_E,(_ZN40_INTERNAL_6c134b57_4_k_cu_5478d28c_346524cuda3std3__45__cpo6cbeginE - _ZN40_INTERNAL_6c134b57_4_k_cu_5478d28c_346524cute1_E)
_ZN40_INTERNAL_6c134b57_4_k_cu_5478d28c_346524cute1_E:
	.zero		1
	.type		_ZN40_INTERNAL_6c134b57_4_k_cu_5478d28c_346524cuda3std3__45__cpo6cbeginE,@object
	.size		_ZN40_INTERNAL_6c134b57_4_k_cu_5478d28c_346524cuda3std3__45__cpo6cbeginE,(_ZN40_INTERNAL_6c134b57_4_k_cu_5478d28c_346524cuda3std3__48in_placeE - _ZN40_INTERNAL_6c134b57_4_k_cu_5478d28c_346524cuda3std3__45__cpo6cbeginE)
_ZN40_INTERNAL_6c134b57_4_k_cu_5478d28c_346524cuda3std3__45__cpo6cbeginE:
	.zero		1
	.type		_ZN40_INTERNAL_6c134b57_4_k_cu_5478d28c_346524cuda3std3__48in_placeE,@object
	.size		_ZN40_INTERNAL_6c134b57_4_k_cu_5478d28c_346524cuda3std3__48in_placeE,(_ZN40_INTERNAL_6c134b57_4_k_cu_5478d28c_346524cuda3std6ranges3__45__cpo9iter_moveE - _ZN40_INTERNAL_6c134b57_4_k_cu_5478d28c_346524cuda3std3__48in_placeE)
_ZN40_INTERNAL_6c134b57_4_k_cu_5478d28c_346524cuda3std3__48in_placeE:
	.zero		1
	.type		_ZN40_INTERNAL_6c134b57_4_k_cu_5478d28c_346524cuda3std6ranges3__45__cpo9iter_moveE,@object
	.size		_ZN40_INTERNAL_6c134b57_4_k_cu_5478d28c_346524cuda3std6ranges3__45__cpo9iter_moveE,(_ZN40_INTERNAL_6c134b57_4_k_cu_5478d28c_346524cuda3std3__45__cpo5beginE - _ZN40_INTERNAL_6c134b57_4_k_cu_5478d28c_346524cuda3std6ranges3__45__cpo9iter_moveE)
_ZN40_INTERNAL_6c134b57_4_k_cu_5478d28c_346524cuda3std6ranges3__45__cpo9iter_moveE:
	.zero		1
	.type		_ZN40_INTERNAL_6c134b57_4_k_cu_5478d28c_346524cuda3std3__45__cpo5beginE,@object
	.size		_ZN40_INTERNAL_6c134b57_4_k_cu_5478d28c_346524cuda3std3__45__cpo5beginE,(_ZN40_INTERNAL_6c134b57_4_k_cu_5478d28c_346524cuda3std3__442_GLOBAL__N__6c134b57_4_k_cu_5478d28c_346526ignoreE - _ZN40_INTERNAL_6c134b57_4_k_cu_5478d28c_346524cuda3std3__45__cpo5beginE)
_ZN40_INTERNAL_6c134b57_4_k_cu_5478d28c_346524cuda3std3__45__cpo5beginE:
	.zero		1
	.type		_ZN40_INTERNAL_6c134b57_4_k_cu_5478d28c_346524cuda3std3__442_GLOBAL__N__6c134b57_4_k_cu_5478d28c_346526ignoreE,@object
	.size		_ZN40_INTERNAL_6c134b57_4_k_cu_5478d28c_346524cuda3std3__442_GLOBAL__N__6c134b57_4_k_cu_5478d28c_346526ignoreE,(_ZN40_INTERNAL_6c134b57_4_k_cu_5478d28c_346524cute7productE - _ZN40_INTERNAL_6c134b57_4_k_cu_5478d28c_346524cuda3std3__442_GLOBAL__N__6c134b57_4_k_cu_5478d28c_346526ignoreE)
_ZN40_INTERNAL_6c134b57_4_k_cu_5478d28c_346524cuda3std3__442_GLOBAL__N__6c134b57_4_k_cu_5478d28c_346526ignoreE:
	.zero		1
	.type		_ZN40_INTERNAL_6c134b57_4_k_cu_5478d28c_346524cute7productE,@object
	.size		_ZN40_INTERNAL_6c134b57_4_k_cu_5478d28c_346524cute7productE,(_ZN40_INTERNAL_6c134b57_4_k_cu_5478d28c_346524cuda3std3__45__cpo3endE - _ZN40_INTERNAL_6c134b57_4_k_cu_5478d28c_346524cute7productE)
_ZN40_INTERNAL_6c134b57_4_k_cu_5478d28c_346524cute7productE:
	.zero		1
	.type		_ZN40_INTERNAL_6c134b57_4_k_cu_5478d28c_346524cuda3std3__45__cpo3endE,@object
	.size		_ZN40_INTERNAL_6c134b57_4_k_cu_5478d28c_346524cuda3std3__45__cpo3endE,(_ZN40_INTERNAL_6c134b57_4_k_cu_5478d28c_346524cuda3std3__419piecewise_constructE - _ZN40_INTERNAL_6c134b57_4_k_cu_5478d28c_346524cuda3std3__45__cpo3endE)
_ZN40_INTERNAL_6c134b57_4_k_cu_5478d28c_346524cuda3std3__45__cpo3endE:
	.zero		1
	.type		_ZN40_INTERNAL_6c134b57_4_k_cu_5478d28c_346524cuda3std3__419piecewise_constructE,@object
	.size		_ZN40_INTERNAL_6c134b57_4_k_cu_5478d28c_346524cuda3std3__419piecewise_constructE,(_ZN40_INTERNAL_6c134b57_4_k_cu_5478d28c_346524cuda3std3__45__cpo4cendE - _ZN40_INTERNAL_6c134b57_4_k_cu_5478d28c_346524cuda3std3__419piecewise_constructE)
_ZN40_INTERNAL_6c134b57_4_k_cu_5478d28c_346524cuda3std3__419piecewise_constructE:
	.zero		1
	.type		_ZN40_INTERNAL_6c134b57_4_k_cu_5478d28c_346524cuda3std3__45__cpo4cendE,@object
	.size		_ZN40_INTERNAL_6c134b57_4_k_cu_5478d28c_346524cuda3std3__45__cpo4cendE,(_ZN40_INTERNAL_6c134b57_4_k_cu_5478d28c_346524cuda3std6ranges3__45__cpo4swapE - _ZN40_INTERNAL_6c134b57_4_k_cu_5478d28c_346524cuda3std3__45__cpo4cendE)
_ZN40_INTERNAL_6c134b57_4_k_cu_5478d28c_346524cuda3std3__45__cpo4cendE:
	.zero		1
	.type		_ZN40_INTERNAL_6c134b57_4_k_cu_5478d28c_346524cuda3std6ranges3__45__cpo4swapE,@object
	.size		_ZN40_INTERNAL_6c134b57_4_k_cu_5478d28c_346524cuda3std6ranges3__45__cpo4swapE,(.L_10 - _ZN40_INTERNAL_6c134b57_4_k_cu_5478d28c_346524cuda3std6ranges3__45__cpo4swapE)
_ZN40_INTERNAL_6c134b57_4_k_cu_5478d28c_346524cuda3std6ranges3__45__cpo4swapE:
	.zero		1
.L_10:


//--------------------- .nv.constant0._ZN7cutlass13device_kernelINS_4gemm6kernel13GemmUniversalIN4cute5tupleIJiiiiEEENS1_10collective13CollectiveMmaINS1_35MainloopSm100TmaUmmaWarpSpecializedILi18ELi2ELi4ENS5_IJNS4_1CILi4EEENSA_ILi2EEENSA_ILi1EEEEEEEENS5_IJNSA_ILi128EEENSA_ILi64EEESG_EEENS_12float_e5m2_tENS5_IJlSD_lEEESJ_SK_NS4_8TiledMMAINS4_8MMA_AtomIJNS4_10MMA_TraitsINS4_25SM100_MMA_F8F6F4_2x1SM_SSEJSJ_SJ_fSG_SH_NS4_17integral_constantINS4_4UMMA5MajorELSR_0EEESS_NSP_INSQ_7ScaleInELST_0EEESU_EEEEEENS4_6LayoutINS5_IJSD_SD_SD_EEENS5_IJNSA_ILi0EEESZ_SZ_EEEEENS5_IJNS4_10UnderscoreES12_S12_EEEEENS4_28SM100_TMA_2SM_LOAD_MULTICASTENS4_14ComposedLayoutINS4_7SwizzleILi3ELi4ELi3EEENS4_18smem_ptr_flag_bitsILi8EEENSX_INS5_IJNSA_ILi8EEESG_EEENS5_IJSG_SD_EEEEEEEvNS4_8identityES15_S1F_vS1G_EENS_8epilogue10collective18CollectiveEpilogueINS1I_23Sm100TmaWarpSpecializedILi1ELi1ELi32ELb0ELb0EEEJNS5_IJSH_SH_SG_EEENS5_IJNSX_ISH_SD_EES1O_EEESJ_SK_SJ_SK_NS1I_6fusion15FusionCallbacksIS1M_NS1Q_17LinearCombinationISJ_fSJ_fLNS_15FloatRoundStyleE2EEES1N_S1P_JEEENS4_5SM1004TMEM4LOAD26SM100_TMEM_LOAD_32dp32b32xENS4_13SM90_TMA_LOADENS16_INS17_ILi2ELi4ELi3EEES1A_NSX_INS5_IJS1B_SH_EEENS5_IJSH_SD_EEEEEEENS4_39AutoVectorizingCopyWithAssumedAlignmentILi128EEENS4_14SM90_TMA_STOREES25_S27_S27_EEEvvEEEEvNT_6ParamsE --------------------------
	.section	.nv.constant0._ZN7cutlass13device_kernelINS_4gemm6kernel13GemmUniversalIN4cute5tupleIJiiiiEEENS1_10collective13CollectiveMmaINS1_35MainloopSm100TmaUmmaWarpSpecializedILi18ELi2ELi4ENS5_IJNS4_1CILi4EEENSA_ILi2EEENSA_ILi1EEEEEEEENS5_IJNSA_ILi128EEENSA_ILi64EEESG_EEENS_12float_e5m2_tENS5_IJlSD_lEEESJ_SK_NS4_8TiledMMAINS4_8MMA_AtomIJNS4_10MMA_TraitsINS4_25SM100_MMA_F8F6F4_2x1SM_SSEJSJ_SJ_fSG_SH_NS4_17integral_constantINS4_4UMMA5MajorELSR_0EEESS_NSP_INSQ_7ScaleInELST_0EEESU_EEEEEENS4_6LayoutINS5_IJSD_SD_SD_EEENS5_IJNSA_ILi0EEESZ_SZ_EEEEENS5_IJNS4_10UnderscoreES12_S12_EEEEENS4_28SM100_TMA_2SM_LOAD_MULTICASTENS4_14ComposedLayoutINS4_7SwizzleILi3ELi4ELi3EEENS4_18smem_ptr_flag_bitsILi8EEENSX_INS5_IJNSA_ILi8EEESG_EEENS5_IJSG_SD_EEEEEEEvNS4_8identityES15_S1F_vS1G_EENS_8epilogue10collective18CollectiveEpilogueINS1I_23Sm100TmaWarpSpecializedILi1ELi1ELi32ELb0ELb0EEEJNS5_IJSH_SH_SG_EEENS5_IJNSX_ISH_SD_EES1O_EEESJ_SK_SJ_SK_NS1I_6fusion15FusionCallbacksIS1M_NS1Q_17LinearCombinationISJ_fSJ_fLNS_15FloatRoundStyleE2EEES1N_S1P_JEEENS4_5SM1004TMEM4LOAD26SM100_TMEM_LOAD_32dp32b32xENS4_13SM90_TMA_LOADENS16_INS17_ILi2ELi4ELi3EEES1A_NSX_INS5_IJS1B_SH_EEENS5_IJSH_SD_EEEEEEENS4_39AutoVectorizingCopyWithAssumedAlignmentILi128EEENS4_14SM90_TMA_STOREES25_S27_S27_EEEvvEEEEvNT_6ParamsE,"a",@progbits
	.sectionflags	@""
	.align	4
.nv.constant0._ZN7cutlass13device_kernelINS_4gemm6kernel13GemmUniversalIN4cute5tupleIJiiiiEEENS1_10collective13CollectiveMmaINS1_35MainloopSm100TmaUmmaWarpSpecializedILi18ELi2ELi4ENS5_IJNS4_1CILi4EEENSA_ILi2EEENSA_ILi1EEEEEEEENS5_IJNSA_ILi128EEENSA_ILi64EEESG_EEENS_12float_e5m2_tENS5_IJlSD_lEEESJ_SK_NS4_8TiledMMAINS4_8MMA_AtomIJNS4_10MMA_TraitsINS4_25SM100_MMA_F8F6F4_2x1SM_SSEJSJ_SJ_fSG_SH_NS4_17integral_constantINS4_4UMMA5MajorELSR_0EEESS_NSP_INSQ_7ScaleInELST_0EEESU_EEEEEENS4_6LayoutINS5_IJSD_SD_SD_EEENS5_IJNSA_ILi0EEESZ_SZ_EEEEENS5_IJNS4_10UnderscoreES12_S12_EEEEENS4_28SM100_TMA_2SM_LOAD_MULTICASTENS4_14ComposedLayoutINS4_7SwizzleILi3ELi4ELi3EEENS4_18smem_ptr_flag_bitsILi8EEENSX_INS5_IJNSA_ILi8EEESG_EEENS5_IJSG_SD_EEEEEEEvNS4_8identityES15_S1F_vS1G_EENS_8epilogue10collective18CollectiveEpilogueINS1I_23Sm100TmaWarpSpecializedILi1ELi1ELi32ELb0ELb0EEEJNS5_IJSH_SH_SG_EEENS5_IJNSX_ISH_SD_EES1O_EEESJ_SK_SJ_SK_NS1I_6fusion15FusionCallbacksIS1M_NS1Q_17LinearCombinationISJ_fSJ_fLNS_15FloatRoundStyleE2EEES1N_S1P_JEEENS4_5SM1004TMEM4LOAD26SM100_TMEM_LOAD_32dp32b32xENS4_13SM90_TMA_LOADENS16_INS17_ILi2ELi4ELi3EEES1A_NSX_INS5_IJS1B_SH_EEENS5_IJSH_SD_EEEEEEENS4_39AutoVectorizingCopyWithAssumedAlignmentILi128EEENS4_14SM90_TMA_STOREES25_S27_S27_EEEvvEEEEvNT_6ParamsE:
	.zero		2944


//--------------------- SYMBOLS --------------------------

	.type		.nv.reservedSmem.offset0,@object
	.size		.nv.reservedSmem.offset0,0x4
	.type		.nv.reservedSmem.cap,@object
	.size		.nv.reservedSmem.cap,0x4
	.type		__assertfail,@function
